//
// Generated by NVIDIA NVVM Compiler
//
// Compiler Build ID: CL-36424714
// Cuda compilation tools, release 13.0, V13.0.88
// Based on NVVM 20.0.0
//

.version 9.0
.target sm_100
.address_size 64

	// .globl	_Z13matmul_kerneljPfS_S_
.extern .shared .align 16 .b8 sub_a[];

.visible .entry _Z13matmul_kerneljPfS_S_(
	.param .u32 _Z13matmul_kerneljPfS_S__param_0,
	.param .u64 .ptr .align 1 _Z13matmul_kerneljPfS_S__param_1,
	.param .u64 .ptr .align 1 _Z13matmul_kerneljPfS_S__param_2,
	.param .u64 .ptr .align 1 _Z13matmul_kerneljPfS_S__param_3
)
{
	.reg .pred 	%p<10>;
	.reg .b32 	%r<92>;
	.reg .b32 	%f<67>;
	.reg .b64 	%rd<69>;

	ld.param.u32 	%r44, [_Z13matmul_kerneljPfS_S__param_0];
	ld.param.u64 	%rd4, [_Z13matmul_kerneljPfS_S__param_1];
	ld.param.u64 	%rd5, [_Z13matmul_kerneljPfS_S__param_2];
	ld.param.u64 	%rd3, [_Z13matmul_kerneljPfS_S__param_3];
	cvta.to.global.u64 	%rd1, %rd5;
	cvta.to.global.u64 	%rd2, %rd4;
	mov.u32 	%r45, %ctaid.y;
	mov.u32 	%r46, %ntid.y;
	mov.u32 	%r47, %tid.y;
	mad.lo.s32 	%r1, %r45, %r46, %r47;
	mov.u32 	%r48, %ctaid.x;
	mov.u32 	%r49, %ntid.x;
	mul.lo.s32 	%r2, %r48, %r49;
	mov.u32 	%r3, %tid.x;
	add.s32 	%r4, %r2, %r3;
	max.u32 	%r50, %r1, %r4;
	setp.ge.u32 	%p1, %r50, %r44;
	@%p1 bra 	$L__BB0_13;
	mul.lo.s32 	%r5, %r1, %r44;
	add.s32 	%r52, %r44, -1;
	and.b32  	%r6, %r44, 7;
	setp.lt.u32 	%p2, %r52, 7;
	mov.f32 	%f66, 0f00000000;
	mov.b32 	%r90, 0;
	@%p2 bra 	$L__BB0_4;
	and.b32  	%r90, %r44, -8;
	neg.s32 	%r88, %r90;
	add.s32 	%r53, %r3, %r44;
	add.s32 	%r87, %r53, %r2;
	shl.b32 	%r10, %r44, 3;
	shl.b32 	%r54, %r44, 1;
	add.s32 	%r86, %r4, %r54;
	mad.lo.s32 	%r85, %r44, 3, %r4;
	shl.b32 	%r55, %r44, 2;
	add.s32 	%r84, %r4, %r55;
	mad.lo.s32 	%r83, %r44, 5, %r4;
	mad.lo.s32 	%r82, %r44, 6, %r4;
	mad.lo.s32 	%r81, %r44, 7, %r4;
	add.s32 	%r79, %r5, 3;
	mov.f32 	%f66, 0f00000000;
	mov.u32 	%r80, %r4;
$L__BB0_3:
	.pragma "nounroll";
	add.s32 	%r56, %r79, -3;
	mul.wide.u32 	%rd6, %r56, 4;
	add.s64 	%rd7, %rd2, %rd6;
	ld.global.f32 	%f16, [%rd7];
	mul.wide.u32 	%rd8, %r80, 4;
	add.s64 	%rd9, %rd1, %rd8;
	ld.global.f32 	%f17, [%rd9];
	fma.rn.f32 	%f18, %f16, %f17, %f66;
	add.s32 	%r57, %r79, -2;
	mul.wide.u32 	%rd10, %r57, 4;
	add.s64 	%rd11, %rd2, %rd10;
	ld.global.f32 	%f19, [%rd11];
	mul.wide.u32 	%rd12, %r87, 4;
	add.s64 	%rd13, %rd1, %rd12;
	ld.global.f32 	%f20, [%rd13];
	fma.rn.f32 	%f21, %f19, %f20, %f18;
	add.s32 	%r58, %r79, -1;
	mul.wide.u32 	%rd14, %r58, 4;
	add.s64 	%rd15, %rd2, %rd14;
	ld.global.f32 	%f22, [%rd15];
	mul.wide.u32 	%rd16, %r86, 4;
	add.s64 	%rd17, %rd1, %rd16;
	ld.global.f32 	%f23, [%rd17];
	fma.rn.f32 	%f24, %f22, %f23, %f21;
	add.s32 	%r59, %r79, 4;
	mul.wide.u32 	%rd18, %r79, 4;
	add.s64 	%rd19, %rd2, %rd18;
	ld.global.f32 	%f25, [%rd19];
	mul.wide.u32 	%rd20, %r85, 4;
	add.s64 	%rd21, %rd1, %rd20;
	ld.global.f32 	%f26, [%rd21];
	fma.rn.f32 	%f27, %f25, %f26, %f24;
	add.s32 	%r60, %r79, 1;
	mul.wide.u32 	%rd22, %r60, 4;
	add.s64 	%rd23, %rd2, %rd22;
	ld.global.f32 	%f28, [%rd23];
	mul.wide.u32 	%rd24, %r84, 4;
	add.s64 	%rd25, %rd1, %rd24;
	ld.global.f32 	%f29, [%rd25];
	fma.rn.f32 	%f30, %f28, %f29, %f27;
	add.s32 	%r61, %r79, 2;
	mul.wide.u32 	%rd26, %r61, 4;
	add.s64 	%rd27, %rd2, %rd26;
	ld.global.f32 	%f31, [%rd27];
	mul.wide.u32 	%rd28, %r83, 4;
	add.s64 	%rd29, %rd1, %rd28;
	ld.global.f32 	%f32, [%rd29];
	fma.rn.f32 	%f33, %f31, %f32, %f30;
	add.s32 	%r62, %r79, 3;
	mul.wide.u32 	%rd30, %r62, 4;
	add.s64 	%rd31, %rd2, %rd30;
	ld.global.f32 	%f34, [%rd31];
	mul.wide.u32 	%rd32, %r82, 4;
	add.s64 	%rd33, %rd1, %rd32;
	ld.global.f32 	%f35, [%rd33];
	fma.rn.f32 	%f36, %f34, %f35, %f33;
	mul.wide.u32 	%rd34, %r59, 4;
	add.s64 	%rd35, %rd2, %rd34;
	ld.global.f32 	%f37, [%rd35];
	mul.wide.u32 	%rd36, %r81, 4;
	add.s64 	%rd37, %rd1, %rd36;
	ld.global.f32 	%f38, [%rd37];
	fma.rn.f32 	%f66, %f37, %f38, %f36;
	add.s32 	%r88, %r88, 8;
	add.s32 	%r87, %r87, %r10;
	add.s32 	%r86, %r86, %r10;
	add.s32 	%r85, %r85, %r10;
	add.s32 	%r84, %r84, %r10;
	add.s32 	%r83, %r83, %r10;
	add.s32 	%r82, %r82, %r10;
	add.s32 	%r81, %r81, %r10;
	add.s32 	%r80, %r80, %r10;
	add.s32 	%r79, %r79, 8;
	setp.ne.s32 	%p3, %r88, 0;
	@%p3 bra 	$L__BB0_3;
$L__BB0_4:
	setp.eq.s32 	%p4, %r6, 0;
	@%p4 bra 	$L__BB0_12;
	and.b32  	%r39, %r44, 3;
	setp.lt.u32 	%p5, %r6, 4;
	@%p5 bra 	$L__BB0_7;
	add.s32 	%r63, %r90, %r5;
	mul.wide.u32 	%rd38, %r63, 4;
	add.s64 	%rd39, %rd2, %rd38;
	ld.global.f32 	%f40, [%rd39];
	mad.lo.s32 	%r64, %r90, %r44, %r4;
	mul.wide.u32 	%rd40, %r64, 4;
	add.s64 	%rd41, %rd1, %rd40;
	ld.global.f32 	%f41, [%rd41];
	fma.rn.f32 	%f42, %f40, %f41, %f66;
	add.s32 	%r65, %r63, 1;
	mul.wide.u32 	%rd42, %r65, 4;
	add.s64 	%rd43, %rd2, %rd42;
	ld.global.f32 	%f43, [%rd43];
	add.s32 	%r66, %r64, %r44;
	mul.wide.u32 	%rd44, %r66, 4;
	add.s64 	%rd45, %rd1, %rd44;
	ld.global.f32 	%f44, [%rd45];
	fma.rn.f32 	%f45, %f43, %f44, %f42;
	add.s32 	%r67, %r63, 2;
	mul.wide.u32 	%rd46, %r67, 4;
	add.s64 	%rd47, %rd2, %rd46;
	ld.global.f32 	%f46, [%rd47];
	add.s32 	%r68, %r66, %r44;
	mul.wide.u32 	%rd48, %r68, 4;
	add.s64 	%rd49, %rd1, %rd48;
	ld.global.f32 	%f47, [%rd49];
	fma.rn.f32 	%f48, %f46, %f47, %f45;
	add.s32 	%r69, %r63, 3;
	mul.wide.u32 	%rd50, %r69, 4;
	add.s64 	%rd51, %rd2, %rd50;
	ld.global.f32 	%f49, [%rd51];
	add.s32 	%r70, %r68, %r44;
	mul.wide.u32 	%rd52, %r70, 4;
	add.s64 	%rd53, %rd1, %rd52;
	ld.global.f32 	%f50, [%rd53];
	fma.rn.f32 	%f66, %f49, %f50, %f48;
	add.s32 	%r90, %r90, 4;
$L__BB0_7:
	setp.eq.s32 	%p6, %r39, 0;
	@%p6 bra 	$L__BB0_12;
	setp.eq.s32 	%p7, %r39, 1;
	@%p7 bra 	$L__BB0_10;
	add.s32 	%r71, %r90, %r5;
	mul.wide.u32 	%rd54, %r71, 4;
	add.s64 	%rd55, %rd2, %rd54;
	ld.global.f32 	%f52, [%rd55];
	mad.lo.s32 	%r72, %r90, %r44, %r4;
	mul.wide.u32 	%rd56, %r72, 4;
	add.s64 	%rd57, %rd1, %rd56;
	ld.global.f32 	%f53, [%rd57];
	fma.rn.f32 	%f54, %f52, %f53, %f66;
	add.s32 	%r73, %r71, 1;
	mul.wide.u32 	%rd58, %r73, 4;
	add.s64 	%rd59, %rd2, %rd58;
	ld.global.f32 	%f55, [%rd59];
	add.s32 	%r74, %r72, %r44;
	mul.wide.u32 	%rd60, %r74, 4;
	add.s64 	%rd61, %rd1, %rd60;
	ld.global.f32 	%f56, [%rd61];
	fma.rn.f32 	%f66, %f55, %f56, %f54;
	add.s32 	%r90, %r90, 2;
$L__BB0_10:
	and.b32  	%r75, %r44, 1;
	setp.eq.b32 	%p8, %r75, 1;
	not.pred 	%p9, %p8;
	@%p9 bra 	$L__BB0_12;
	add.s32 	%r76, %r90, %r5;
	mul.wide.u32 	%rd62, %r76, 4;
	add.s64 	%rd63, %rd2, %rd62;
	ld.global.f32 	%f57, [%rd63];
	mad.lo.s32 	%r77, %r90, %r44, %r4;
	mul.wide.u32 	%rd64, %r77, 4;
	add.s64 	%rd65, %rd1, %rd64;
	ld.global.f32 	%f58, [%rd65];
	fma.rn.f32 	%f66, %f57, %f58, %f66;
$L__BB0_12:
	add.s32 	%r78, %r5, %r4;
	cvta.to.global.u64 	%rd66, %rd3;
	mul.wide.u32 	%rd67, %r78, 4;
	add.s64 	%rd68, %rd66, %rd67;
	st.global.f32 	[%rd68], %f66;
$L__BB0_13:
	ret;

}
	// .globl	_Z20matmul_kernel_sharedjPfS_S_
.visible .entry _Z20matmul_kernel_sharedjPfS_S_(
	.param .u32 _Z20matmul_kernel_sharedjPfS_S__param_0,
	.param .u64 .ptr .align 1 _Z20matmul_kernel_sharedjPfS_S__param_1,
	.param .u64 .ptr .align 1 _Z20matmul_kernel_sharedjPfS_S__param_2,
	.param .u64 .ptr .align 1 _Z20matmul_kernel_sharedjPfS_S__param_3
)
{
	.reg .pred 	%p<34>;
	.reg .b32 	%r<297>;
	.reg .b32 	%f<130>;
	.reg .b64 	%rd<134>;

	ld.param.u32 	%r132, [_Z20matmul_kernel_sharedjPfS_S__param_0];
	ld.param.u64 	%rd4, [_Z20matmul_kernel_sharedjPfS_S__param_1];
	ld.param.u64 	%rd5, [_Z20matmul_kernel_sharedjPfS_S__param_2];
	cvta.to.global.u64 	%rd1, %rd4;
	cvta.to.global.u64 	%rd2, %rd5;
	mov.u32 	%r1, %ctaid.x;
	mov.u32 	%r2, %ntid.x;
	mul.lo.s32 	%r3, %r1, %r2;
	mov.u32 	%r4, %ctaid.y;
	mov.u32 	%r5, %ntid.y;
	mul.lo.s32 	%r6, %r4, %r5;
	mov.u32 	%r7, %tid.y;
	add.s32 	%r8, %r6, %r7;
	mov.u32 	%r9, %tid.x;
	add.s32 	%r10, %r3, %r9;
	max.u32 	%r133, %r8, %r10;
	setp.ge.u32 	%p1, %r133, %r132;
	@%p1 bra 	$L__BB1_47;
	mul.lo.s32 	%r134, %r132, %r2;
	shl.b32 	%r135, %r134, 2;
	mov.u32 	%r136, sub_a;
	add.s32 	%r11, %r136, %r135;
	or.b32  	%r137, %r1, %r4;
	setp.ne.s32 	%p2, %r137, 0;
	@%p2 bra 	$L__BB1_34;
	sub.s32 	%r138, %r132, %r6;
	min.u32 	%r12, %r138, %r5;
	setp.eq.s32 	%p3, %r138, 0;
	@%p3 bra 	$L__BB1_18;
	max.u32 	%r13, %r12, 1;
	add.s32 	%r14, %r132, -1;
	and.b32  	%r15, %r132, 15;
	add.s32 	%r16, %r15, -1;
	and.b32  	%r17, %r132, 7;
	add.s32 	%r18, %r17, -1;
	and.b32  	%r19, %r132, -16;
	and.b32  	%r20, %r132, 3;
	mov.b32 	%r264, 0;
$L__BB1_4:
	setp.lt.u32 	%p4, %r14, 15;
	add.s32 	%r141, %r264, %r6;
	mul.lo.s32 	%r22, %r141, %r132;
	mul.lo.s32 	%r23, %r264, %r132;
	mov.b32 	%r267, 0;
	@%p4 bra 	$L__BB1_7;
	mov.b32 	%r265, 0;
$L__BB1_6:
	.pragma "nounroll";
	add.s32 	%r143, %r265, %r22;
	mul.wide.u32 	%rd6, %r143, 4;
	add.s64 	%rd7, %rd1, %rd6;
	ld.global.f32 	%f13, [%rd7];
	add.s32 	%r144, %r265, %r23;
	shl.b32 	%r145, %r144, 2;
	add.s32 	%r147, %r136, %r145;
	st.shared.f32 	[%r147], %f13;
	add.s32 	%r148, %r143, 1;
	mul.wide.u32 	%rd8, %r148, 4;
	add.s64 	%rd9, %rd1, %rd8;
	ld.global.f32 	%f14, [%rd9];
	st.shared.f32 	[%r147+4], %f14;
	add.s32 	%r149, %r143, 2;
	mul.wide.u32 	%rd10, %r149, 4;
	add.s64 	%rd11, %rd1, %rd10;
	ld.global.f32 	%f15, [%rd11];
	st.shared.f32 	[%r147+8], %f15;
	add.s32 	%r150, %r143, 3;
	mul.wide.u32 	%rd12, %r150, 4;
	add.s64 	%rd13, %rd1, %rd12;
	ld.global.f32 	%f16, [%rd13];
	st.shared.f32 	[%r147+12], %f16;
	add.s32 	%r151, %r143, 4;
	mul.wide.u32 	%rd14, %r151, 4;
	add.s64 	%rd15, %rd1, %rd14;
	ld.global.f32 	%f17, [%rd15];
	st.shared.f32 	[%r147+16], %f17;
	add.s32 	%r152, %r143, 5;
	mul.wide.u32 	%rd16, %r152, 4;
	add.s64 	%rd17, %rd1, %rd16;
	ld.global.f32 	%f18, [%rd17];
	st.shared.f32 	[%r147+20], %f18;
	add.s32 	%r153, %r143, 6;
	mul.wide.u32 	%rd18, %r153, 4;
	add.s64 	%rd19, %rd1, %rd18;
	ld.global.f32 	%f19, [%rd19];
	st.shared.f32 	[%r147+24], %f19;
	add.s32 	%r154, %r143, 7;
	mul.wide.u32 	%rd20, %r154, 4;
	add.s64 	%rd21, %rd1, %rd20;
	ld.global.f32 	%f20, [%rd21];
	st.shared.f32 	[%r147+28], %f20;
	add.s32 	%r155, %r143, 8;
	mul.wide.u32 	%rd22, %r155, 4;
	add.s64 	%rd23, %rd1, %rd22;
	ld.global.f32 	%f21, [%rd23];
	st.shared.f32 	[%r147+32], %f21;
	add.s32 	%r156, %r143, 9;
	mul.wide.u32 	%rd24, %r156, 4;
	add.s64 	%rd25, %rd1, %rd24;
	ld.global.f32 	%f22, [%rd25];
	st.shared.f32 	[%r147+36], %f22;
	add.s32 	%r157, %r143, 10;
	mul.wide.u32 	%rd26, %r157, 4;
	add.s64 	%rd27, %rd1, %rd26;
	ld.global.f32 	%f23, [%rd27];
	st.shared.f32 	[%r147+40], %f23;
	add.s32 	%r158, %r143, 11;
	mul.wide.u32 	%rd28, %r158, 4;
	add.s64 	%rd29, %rd1, %rd28;
	ld.global.f32 	%f24, [%rd29];
	st.shared.f32 	[%r147+44], %f24;
	add.s32 	%r159, %r143, 12;
	mul.wide.u32 	%rd30, %r159, 4;
	add.s64 	%rd31, %rd1, %rd30;
	ld.global.f32 	%f25, [%rd31];
	st.shared.f32 	[%r147+48], %f25;
	add.s32 	%r160, %r143, 13;
	mul.wide.u32 	%rd32, %r160, 4;
	add.s64 	%rd33, %rd1, %rd32;
	ld.global.f32 	%f26, [%rd33];
	st.shared.f32 	[%r147+52], %f26;
	add.s32 	%r161, %r143, 14;
	mul.wide.u32 	%rd34, %r161, 4;
	add.s64 	%rd35, %rd1, %rd34;
	ld.global.f32 	%f27, [%rd35];
	st.shared.f32 	[%r147+56], %f27;
	add.s32 	%r162, %r143, 15;
	mul.wide.u32 	%rd36, %r162, 4;
	add.s64 	%rd37, %rd1, %rd36;
	ld.global.f32 	%f28, [%rd37];
	st.shared.f32 	[%r147+60], %f28;
	add.s32 	%r265, %r265, 16;
	setp.ne.s32 	%p5, %r265, %r19;
	mov.u32 	%r267, %r19;
	@%p5 bra 	$L__BB1_6;
$L__BB1_7:
	setp.eq.s32 	%p6, %r15, 0;
	@%p6 bra 	$L__BB1_17;
	setp.lt.u32 	%p7, %r16, 7;
	@%p7 bra 	$L__BB1_10;
	add.s32 	%r163, %r267, %r22;
	mul.wide.u32 	%rd38, %r163, 4;
	add.s64 	%rd39, %rd1, %rd38;
	ld.global.f32 	%f29, [%rd39];
	add.s32 	%r164, %r267, %r23;
	shl.b32 	%r165, %r164, 2;
	add.s32 	%r167, %r136, %r165;
	st.shared.f32 	[%r167], %f29;
	add.s32 	%r168, %r163, 1;
	mul.wide.u32 	%rd40, %r168, 4;
	add.s64 	%rd41, %rd1, %rd40;
	ld.global.f32 	%f30, [%rd41];
	st.shared.f32 	[%r167+4], %f30;
	add.s32 	%r169, %r163, 2;
	mul.wide.u32 	%rd42, %r169, 4;
	add.s64 	%rd43, %rd1, %rd42;
	ld.global.f32 	%f31, [%rd43];
	st.shared.f32 	[%r167+8], %f31;
	add.s32 	%r170, %r163, 3;
	mul.wide.u32 	%rd44, %r170, 4;
	add.s64 	%rd45, %rd1, %rd44;
	ld.global.f32 	%f32, [%rd45];
	st.shared.f32 	[%r167+12], %f32;
	add.s32 	%r171, %r163, 4;
	mul.wide.u32 	%rd46, %r171, 4;
	add.s64 	%rd47, %rd1, %rd46;
	ld.global.f32 	%f33, [%rd47];
	st.shared.f32 	[%r167+16], %f33;
	add.s32 	%r172, %r163, 5;
	mul.wide.u32 	%rd48, %r172, 4;
	add.s64 	%rd49, %rd1, %rd48;
	ld.global.f32 	%f34, [%rd49];
	st.shared.f32 	[%r167+20], %f34;
	add.s32 	%r173, %r163, 6;
	mul.wide.u32 	%rd50, %r173, 4;
	add.s64 	%rd51, %rd1, %rd50;
	ld.global.f32 	%f35, [%rd51];
	st.shared.f32 	[%r167+24], %f35;
	add.s32 	%r174, %r163, 7;
	mul.wide.u32 	%rd52, %r174, 4;
	add.s64 	%rd53, %rd1, %rd52;
	ld.global.f32 	%f36, [%rd53];
	st.shared.f32 	[%r167+28], %f36;
	add.s32 	%r267, %r267, 8;
$L__BB1_10:
	setp.eq.s32 	%p8, %r17, 0;
	@%p8 bra 	$L__BB1_17;
	setp.lt.u32 	%p9, %r18, 3;
	@%p9 bra 	$L__BB1_13;
	add.s32 	%r175, %r267, %r22;
	mul.wide.u32 	%rd54, %r175, 4;
	add.s64 	%rd55, %rd1, %rd54;
	ld.global.f32 	%f37, [%rd55];
	add.s32 	%r176, %r267, %r23;
	shl.b32 	%r177, %r176, 2;
	add.s32 	%r179, %r136, %r177;
	st.shared.f32 	[%r179], %f37;
	add.s32 	%r180, %r175, 1;
	mul.wide.u32 	%rd56, %r180, 4;
	add.s64 	%rd57, %rd1, %rd56;
	ld.global.f32 	%f38, [%rd57];
	st.shared.f32 	[%r179+4], %f38;
	add.s32 	%r181, %r175, 2;
	mul.wide.u32 	%rd58, %r181, 4;
	add.s64 	%rd59, %rd1, %rd58;
	ld.global.f32 	%f39, [%rd59];
	st.shared.f32 	[%r179+8], %f39;
	add.s32 	%r182, %r175, 3;
	mul.wide.u32 	%rd60, %r182, 4;
	add.s64 	%rd61, %rd1, %rd60;
	ld.global.f32 	%f40, [%rd61];
	st.shared.f32 	[%r179+12], %f40;
	add.s32 	%r267, %r267, 4;
$L__BB1_13:
	setp.eq.s32 	%p10, %r20, 0;
	@%p10 bra 	$L__BB1_17;
	setp.eq.s32 	%p11, %r20, 1;
	add.s32 	%r45, %r267, %r22;
	mul.wide.u32 	%rd62, %r45, 4;
	add.s64 	%rd63, %rd1, %rd62;
	ld.global.f32 	%f41, [%rd63];
	add.s32 	%r183, %r267, %r23;
	shl.b32 	%r184, %r183, 2;
	add.s32 	%r46, %r136, %r184;
	st.shared.f32 	[%r46], %f41;
	@%p11 bra 	$L__BB1_17;
	setp.eq.s32 	%p12, %r20, 2;
	add.s32 	%r186, %r45, 1;
	mul.wide.u32 	%rd64, %r186, 4;
	add.s64 	%rd65, %rd1, %rd64;
	ld.global.f32 	%f42, [%rd65];
	st.shared.f32 	[%r46+4], %f42;
	@%p12 bra 	$L__BB1_17;
	add.s32 	%r187, %r45, 2;
	mul.wide.u32 	%rd66, %r187, 4;
	add.s64 	%rd67, %rd1, %rd66;
	ld.global.f32 	%f43, [%rd67];
	st.shared.f32 	[%r46+8], %f43;
$L__BB1_17:
	add.s32 	%r264, %r264, 1;
	setp.eq.s32 	%p13, %r264, %r13;
	@%p13 bra 	$L__BB1_18;
	bra.uni 	$L__BB1_4;
$L__BB1_18:
	sub.s32 	%r24, %r132, %r3;
	setp.eq.s32 	%p14, %r24, 0;
	@%p14 bra 	$L__BB1_34;
	min.u32 	%r189, %r24, %r2;
	max.u32 	%r25, %r189, 1;
	and.b32  	%r26, %r132, 15;
	and.b32  	%r27, %r132, 7;
	and.b32  	%r28, %r132, 3;
	and.b32  	%r190, %r132, -16;
	neg.s32 	%r29, %r190;
	mad.lo.s32 	%r30, %r132, 13, %r6;
	mad.lo.s32 	%r31, %r132, 12, %r6;
	mad.lo.s32 	%r32, %r132, 11, %r6;
	mad.lo.s32 	%r33, %r132, 10, %r6;
	mad.lo.s32 	%r34, %r132, 5, %r6;
	shl.b32 	%r191, %r132, 2;
	add.s32 	%r35, %r6, %r191;
	mad.lo.s32 	%r36, %r132, 3, %r6;
	shl.b32 	%r192, %r132, 1;
	add.s32 	%r37, %r6, %r192;
	mov.b32 	%r269, 0;
$L__BB1_20:
	add.s32 	%r194, %r132, -1;
	setp.lt.u32 	%p15, %r194, 15;
	add.s32 	%r49, %r269, %r6;
	mul.lo.s32 	%r50, %r269, %r132;
	mov.b32 	%r289, 0;
	@%p15 bra 	$L__BB1_23;
	mad.lo.s32 	%r195, %r132, 15, %r6;
	add.s32 	%r285, %r195, %r269;
	mad.lo.s32 	%r196, %r132, 14, %r6;
	add.s32 	%r284, %r196, %r269;
	add.s32 	%r283, %r30, %r269;
	add.s32 	%r282, %r31, %r269;
	add.s32 	%r281, %r32, %r269;
	add.s32 	%r280, %r33, %r269;
	mad.lo.s32 	%r197, %r132, 9, %r6;
	add.s32 	%r279, %r197, %r269;
	shl.b32 	%r198, %r132, 3;
	add.s32 	%r199, %r6, %r198;
	add.s32 	%r278, %r199, %r269;
	mad.lo.s32 	%r200, %r132, 7, %r6;
	add.s32 	%r277, %r200, %r269;
	mad.lo.s32 	%r201, %r132, 6, %r6;
	add.s32 	%r276, %r201, %r269;
	add.s32 	%r275, %r34, %r269;
	add.s32 	%r274, %r35, %r269;
	add.s32 	%r273, %r36, %r269;
	add.s32 	%r272, %r37, %r269;
	shl.b32 	%r202, %r269, 2;
	shl.b32 	%r203, %r2, 2;
	add.s32 	%r204, %r203, %r202;
	mov.u32 	%r205, sub_a;
	mad.lo.s32 	%r206, %r132, %r204, %r205;
	add.s32 	%r271, %r206, 32;
	add.s32 	%r207, %r132, %r6;
	add.s32 	%r270, %r207, %r269;
	mov.u32 	%r286, %r49;
	mov.u32 	%r287, %r29;
$L__BB1_22:
	.pragma "nounroll";
	and.b32  	%r289, %r132, -16;
	mul.wide.u32 	%rd68, %r286, 4;
	add.s64 	%rd69, %rd2, %rd68;
	ld.global.f32 	%f44, [%rd69];
	st.shared.f32 	[%r271+-32], %f44;
	mul.wide.u32 	%rd70, %r270, 4;
	add.s64 	%rd71, %rd2, %rd70;
	ld.global.f32 	%f45, [%rd71];
	st.shared.f32 	[%r271+-28], %f45;
	mul.wide.u32 	%rd72, %r272, 4;
	add.s64 	%rd73, %rd2, %rd72;
	ld.global.f32 	%f46, [%rd73];
	st.shared.f32 	[%r271+-24], %f46;
	mul.wide.u32 	%rd74, %r273, 4;
	add.s64 	%rd75, %rd2, %rd74;
	ld.global.f32 	%f47, [%rd75];
	st.shared.f32 	[%r271+-20], %f47;
	mul.wide.u32 	%rd76, %r274, 4;
	add.s64 	%rd77, %rd2, %rd76;
	ld.global.f32 	%f48, [%rd77];
	st.shared.f32 	[%r271+-16], %f48;
	mul.wide.u32 	%rd78, %r275, 4;
	add.s64 	%rd79, %rd2, %rd78;
	ld.global.f32 	%f49, [%rd79];
	st.shared.f32 	[%r271+-12], %f49;
	mul.wide.u32 	%rd80, %r276, 4;
	add.s64 	%rd81, %rd2, %rd80;
	ld.global.f32 	%f50, [%rd81];
	st.shared.f32 	[%r271+-8], %f50;
	mul.wide.u32 	%rd82, %r277, 4;
	add.s64 	%rd83, %rd2, %rd82;
	ld.global.f32 	%f51, [%rd83];
	st.shared.f32 	[%r271+-4], %f51;
	mul.wide.u32 	%rd84, %r278, 4;
	add.s64 	%rd85, %rd2, %rd84;
	ld.global.f32 	%f52, [%rd85];
	st.shared.f32 	[%r271], %f52;
	mul.wide.u32 	%rd86, %r279, 4;
	add.s64 	%rd87, %rd2, %rd86;
	ld.global.f32 	%f53, [%rd87];
	st.shared.f32 	[%r271+4], %f53;
	mul.wide.u32 	%rd88, %r280, 4;
	add.s64 	%rd89, %rd2, %rd88;
	ld.global.f32 	%f54, [%rd89];
	st.shared.f32 	[%r271+8], %f54;
	mul.wide.u32 	%rd90, %r281, 4;
	add.s64 	%rd91, %rd2, %rd90;
	ld.global.f32 	%f55, [%rd91];
	st.shared.f32 	[%r271+12], %f55;
	mul.wide.u32 	%rd92, %r282, 4;
	add.s64 	%rd93, %rd2, %rd92;
	ld.global.f32 	%f56, [%rd93];
	st.shared.f32 	[%r271+16], %f56;
	mul.wide.u32 	%rd94, %r283, 4;
	add.s64 	%rd95, %rd2, %rd94;
	ld.global.f32 	%f57, [%rd95];
	st.shared.f32 	[%r271+20], %f57;
	mul.wide.u32 	%rd96, %r284, 4;
	add.s64 	%rd97, %rd2, %rd96;
	ld.global.f32 	%f58, [%rd97];
	st.shared.f32 	[%r271+24], %f58;
	mul.wide.u32 	%rd98, %r285, 4;
	add.s64 	%rd99, %rd2, %rd98;
	ld.global.f32 	%f59, [%rd99];
	st.shared.f32 	[%r271+28], %f59;
	add.s32 	%r287, %r287, 16;
	shl.b32 	%r208, %r132, 4;
	add.s32 	%r286, %r286, %r208;
	add.s32 	%r285, %r285, %r208;
	add.s32 	%r284, %r284, %r208;
	add.s32 	%r283, %r283, %r208;
	add.s32 	%r282, %r282, %r208;
	add.s32 	%r281, %r281, %r208;
	add.s32 	%r280, %r280, %r208;
	add.s32 	%r279, %r279, %r208;
	add.s32 	%r278, %r278, %r208;
	add.s32 	%r277, %r277, %r208;
	add.s32 	%r276, %r276, %r208;
	add.s32 	%r275, %r275, %r208;
	add.s32 	%r274, %r274, %r208;
	add.s32 	%r273, %r273, %r208;
	add.s32 	%r272, %r272, %r208;
	add.s32 	%r271, %r271, 64;
	add.s32 	%r270, %r270, %r208;
	setp.ne.s32 	%p16, %r287, 0;
	@%p16 bra 	$L__BB1_22;
$L__BB1_23:
	setp.eq.s32 	%p17, %r26, 0;
	@%p17 bra 	$L__BB1_33;
	add.s32 	%r209, %r26, -1;
	setp.lt.u32 	%p18, %r209, 7;
	@%p18 bra 	$L__BB1_26;
	mad.lo.s32 	%r210, %r289, %r132, %r49;
	mul.wide.u32 	%rd100, %r210, 4;
	add.s64 	%rd101, %rd2, %rd100;
	ld.global.f32 	%f60, [%rd101];
	add.s32 	%r211, %r289, %r50;
	shl.b32 	%r212, %r211, 2;
	add.s32 	%r213, %r11, %r212;
	st.shared.f32 	[%r213], %f60;
	add.s32 	%r214, %r210, %r132;
	mul.wide.u32 	%rd102, %r214, 4;
	add.s64 	%rd103, %rd2, %rd102;
	ld.global.f32 	%f61, [%rd103];
	st.shared.f32 	[%r213+4], %f61;
	add.s32 	%r215, %r214, %r132;
	mul.wide.u32 	%rd104, %r215, 4;
	add.s64 	%rd105, %rd2, %rd104;
	ld.global.f32 	%f62, [%rd105];
	st.shared.f32 	[%r213+8], %f62;
	add.s32 	%r216, %r215, %r132;
	mul.wide.u32 	%rd106, %r216, 4;
	add.s64 	%rd107, %rd2, %rd106;
	ld.global.f32 	%f63, [%rd107];
	st.shared.f32 	[%r213+12], %f63;
	add.s32 	%r217, %r216, %r132;
	mul.wide.u32 	%rd108, %r217, 4;
	add.s64 	%rd109, %rd2, %rd108;
	ld.global.f32 	%f64, [%rd109];
	st.shared.f32 	[%r213+16], %f64;
	add.s32 	%r218, %r217, %r132;
	mul.wide.u32 	%rd110, %r218, 4;
	add.s64 	%rd111, %rd2, %rd110;
	ld.global.f32 	%f65, [%rd111];
	st.shared.f32 	[%r213+20], %f65;
	add.s32 	%r219, %r218, %r132;
	mul.wide.u32 	%rd112, %r219, 4;
	add.s64 	%rd113, %rd2, %rd112;
	ld.global.f32 	%f66, [%rd113];
	st.shared.f32 	[%r213+24], %f66;
	add.s32 	%r220, %r219, %r132;
	mul.wide.u32 	%rd114, %r220, 4;
	add.s64 	%rd115, %rd2, %rd114;
	ld.global.f32 	%f67, [%rd115];
	st.shared.f32 	[%r213+28], %f67;
	add.s32 	%r289, %r289, 8;
$L__BB1_26:
	setp.eq.s32 	%p19, %r27, 0;
	@%p19 bra 	$L__BB1_33;
	add.s32 	%r221, %r27, -1;
	setp.lt.u32 	%p20, %r221, 3;
	@%p20 bra 	$L__BB1_29;
	mad.lo.s32 	%r222, %r289, %r132, %r49;
	mul.wide.u32 	%rd116, %r222, 4;
	add.s64 	%rd117, %rd2, %rd116;
	ld.global.f32 	%f68, [%rd117];
	add.s32 	%r223, %r289, %r50;
	shl.b32 	%r224, %r223, 2;
	add.s32 	%r225, %r11, %r224;
	st.shared.f32 	[%r225], %f68;
	add.s32 	%r226, %r222, %r132;
	mul.wide.u32 	%rd118, %r226, 4;
	add.s64 	%rd119, %rd2, %rd118;
	ld.global.f32 	%f69, [%rd119];
	st.shared.f32 	[%r225+4], %f69;
	add.s32 	%r227, %r226, %r132;
	mul.wide.u32 	%rd120, %r227, 4;
	add.s64 	%rd121, %rd2, %rd120;
	ld.global.f32 	%f70, [%rd121];
	st.shared.f32 	[%r225+8], %f70;
	add.s32 	%r228, %r227, %r132;
	mul.wide.u32 	%rd122, %r228, 4;
	add.s64 	%rd123, %rd2, %rd122;
	ld.global.f32 	%f71, [%rd123];
	st.shared.f32 	[%r225+12], %f71;
	add.s32 	%r289, %r289, 4;
$L__BB1_29:
	setp.eq.s32 	%p21, %r28, 0;
	@%p21 bra 	$L__BB1_33;
	setp.eq.s32 	%p22, %r28, 1;
	mad.lo.s32 	%r109, %r289, %r132, %r49;
	mul.wide.u32 	%rd124, %r109, 4;
	add.s64 	%rd125, %rd2, %rd124;
	ld.global.f32 	%f72, [%rd125];
	add.s32 	%r229, %r289, %r50;
	shl.b32 	%r230, %r229, 2;
	add.s32 	%r110, %r11, %r230;
	st.shared.f32 	[%r110], %f72;
	@%p22 bra 	$L__BB1_33;
	setp.eq.s32 	%p23, %r28, 2;
	add.s32 	%r111, %r109, %r132;
	mul.wide.u32 	%rd126, %r111, 4;
	add.s64 	%rd127, %rd2, %rd126;
	ld.global.f32 	%f73, [%rd127];
	st.shared.f32 	[%r110+4], %f73;
	@%p23 bra 	$L__BB1_33;
	add.s32 	%r231, %r111, %r132;
	mul.wide.u32 	%rd128, %r231, 4;
	add.s64 	%rd129, %rd2, %rd128;
	ld.global.f32 	%f74, [%rd129];
	st.shared.f32 	[%r110+8], %f74;
$L__BB1_33:
	add.s32 	%r269, %r269, 1;
	setp.ne.s32 	%p24, %r269, %r25;
	@%p24 bra 	$L__BB1_20;
$L__BB1_34:
	bar.sync 	0;
	setp.eq.s32 	%p25, %r132, 0;
	mov.f32 	%f129, 0f00000000;
	@%p25 bra 	$L__BB1_46;
	mul.lo.s32 	%r113, %r132, %r7;
	mul.lo.s32 	%r114, %r132, %r9;
	add.s32 	%r233, %r132, -1;
	and.b32  	%r115, %r132, 7;
	setp.lt.u32 	%p26, %r233, 7;
	mov.f32 	%f129, 0f00000000;
	mov.b32 	%r295, 0;
	@%p26 bra 	$L__BB1_38;
	and.b32  	%r295, %r132, -8;
	neg.s32 	%r293, %r295;
	shl.b32 	%r234, %r113, 2;
	mov.u32 	%r235, sub_a;
	add.s32 	%r236, %r234, %r235;
	add.s32 	%r292, %r236, 16;
	shl.b32 	%r237, %r2, 2;
	shl.b32 	%r238, %r9, 2;
	add.s32 	%r239, %r237, %r238;
	mad.lo.s32 	%r240, %r132, %r239, %r235;
	add.s32 	%r291, %r240, 16;
	mov.f32 	%f129, 0f00000000;
$L__BB1_37:
	.pragma "nounroll";
	ld.shared.f32 	%f79, [%r292+-16];
	ld.shared.f32 	%f80, [%r291+-16];
	fma.rn.f32 	%f81, %f79, %f80, %f129;
	ld.shared.f32 	%f82, [%r292+-12];
	ld.shared.f32 	%f83, [%r291+-12];
	fma.rn.f32 	%f84, %f82, %f83, %f81;
	ld.shared.f32 	%f85, [%r292+-8];
	ld.shared.f32 	%f86, [%r291+-8];
	fma.rn.f32 	%f87, %f85, %f86, %f84;
	ld.shared.f32 	%f88, [%r292+-4];
	ld.shared.f32 	%f89, [%r291+-4];
	fma.rn.f32 	%f90, %f88, %f89, %f87;
	ld.shared.f32 	%f91, [%r292];
	ld.shared.f32 	%f92, [%r291];
	fma.rn.f32 	%f93, %f91, %f92, %f90;
	ld.shared.f32 	%f94, [%r292+4];
	ld.shared.f32 	%f95, [%r291+4];
	fma.rn.f32 	%f96, %f94, %f95, %f93;
	ld.shared.f32 	%f97, [%r292+8];
	ld.shared.f32 	%f98, [%r291+8];
	fma.rn.f32 	%f99, %f97, %f98, %f96;
	ld.shared.f32 	%f100, [%r292+12];
	ld.shared.f32 	%f101, [%r291+12];
	fma.rn.f32 	%f129, %f100, %f101, %f99;
	add.s32 	%r293, %r293, 8;
	add.s32 	%r292, %r292, 32;
	add.s32 	%r291, %r291, 32;
	setp.ne.s32 	%p27, %r293, 0;
	@%p27 bra 	$L__BB1_37;
$L__BB1_38:
	setp.eq.s32 	%p28, %r115, 0;
	@%p28 bra 	$L__BB1_46;
	and.b32  	%r127, %r132, 3;
	setp.lt.u32 	%p29, %r115, 4;
	@%p29 bra 	$L__BB1_41;
	add.s32 	%r241, %r295, %r113;
	shl.b32 	%r242, %r241, 2;
	mov.u32 	%r243, sub_a;
	add.s32 	%r244, %r243, %r242;
	ld.shared.f32 	%f103, [%r244];
	add.s32 	%r245, %r295, %r114;
	shl.b32 	%r246, %r245, 2;
	add.s32 	%r247, %r11, %r246;
	ld.shared.f32 	%f104, [%r247];
	fma.rn.f32 	%f105, %f103, %f104, %f129;
	ld.shared.f32 	%f106, [%r244+4];
	ld.shared.f32 	%f107, [%r247+4];
	fma.rn.f32 	%f108, %f106, %f107, %f105;
	ld.shared.f32 	%f109, [%r244+8];
	ld.shared.f32 	%f110, [%r247+8];
	fma.rn.f32 	%f111, %f109, %f110, %f108;
	ld.shared.f32 	%f112, [%r244+12];
	ld.shared.f32 	%f113, [%r247+12];
	fma.rn.f32 	%f129, %f112, %f113, %f111;
	add.s32 	%r295, %r295, 4;
$L__BB1_41:
	setp.eq.s32 	%p30, %r127, 0;
	@%p30 bra 	$L__BB1_46;
	setp.eq.s32 	%p31, %r127, 1;
	@%p31 bra 	$L__BB1_44;
	add.s32 	%r248, %r295, %r113;
	shl.b32 	%r249, %r248, 2;
	mov.u32 	%r250, sub_a;
	add.s32 	%r251, %r250, %r249;
	ld.shared.f32 	%f115, [%r251];
	add.s32 	%r252, %r295, %r114;
	shl.b32 	%r253, %r252, 2;
	add.s32 	%r254, %r11, %r253;
	ld.shared.f32 	%f116, [%r254];
	fma.rn.f32 	%f117, %f115, %f116, %f129;
	ld.shared.f32 	%f118, [%r251+4];
	ld.shared.f32 	%f119, [%r254+4];
	fma.rn.f32 	%f129, %f118, %f119, %f117;
	add.s32 	%r295, %r295, 2;
$L__BB1_44:
	and.b32  	%r255, %r132, 1;
	setp.eq.b32 	%p32, %r255, 1;
	not.pred 	%p33, %p32;
	@%p33 bra 	$L__BB1_46;
	add.s32 	%r256, %r295, %r113;
	shl.b32 	%r257, %r256, 2;
	mov.u32 	%r258, sub_a;
	add.s32 	%r259, %r258, %r257;
	ld.shared.f32 	%f120, [%r259];
	add.s32 	%r260, %r295, %r114;
	shl.b32 	%r261, %r260, 2;
	add.s32 	%r262, %r11, %r261;
	ld.shared.f32 	%f121, [%r262];
	fma.rn.f32 	%f129, %f120, %f121, %f129;
$L__BB1_46:
	ld.param.u64 	%rd133, [_Z20matmul_kernel_sharedjPfS_S__param_3];
	mad.lo.s32 	%r263, %r132, %r8, %r10;
	cvta.to.global.u64 	%rd130, %rd133;
	mul.wide.u32 	%rd131, %r263, 4;
	add.s64 	%rd132, %rd130, %rd131;
	st.global.f32 	[%rd132], %f129;
$L__BB1_47:
	ret;

}


// ===== COMPILED SASS (sm_100) =====

	.target	sm_100

	.elftype	@"ET_EXEC"


//--------------------- .note.nv.tkinfo           --------------------------
	.section	.note.nv.tkinfo,"",@"SHT_NOTE"
	.sectionflags	@"SHF_NOTE_NV_TKINFO"
	.tkinfo
        /*0018*/ 	.word	0x00000002
        /*0030*/ 	.string	""
        /*0030*/ 	.string	"ptxas"
        /*0030*/ 	.string	"Cuda compilation tools, release 13.0, V13.0.88"
        /*0030*/ 	.string	"Build cuda_13.0.r13.0/compiler.36424714_0"
        /*0030*/ 	.string	"-arch sm_100 -m 64 "



//--------------------- .note.nv.cuinfo           --------------------------
	.section	.note.nv.cuinfo,"",@"SHT_NOTE"
	.sectionflags	@"SHF_NOTE_NV_CUINFO"
        /*0018*/ 	.short	0x0002
        /*001a*/ 	.short	0x0064
        /*001c*/ 	.short	0x0082
	.zero		2


//--------------------- .nv.info                  --------------------------
	.section	.nv.info,"",@"SHT_CUDA_INFO"
	.align	4


	//----- nvinfo : EIATTR_REGCOUNT
	.align		4
        /*0000*/ 	.byte	0x04, 0x2f
        /*0002*/ 	.short	(.L_1 - .L_0)
	.align		4
.L_0:
        /*0004*/ 	.word	index@(_Z13matmul_kerneljPfS_S_)
        /*0008*/ 	.word	0x00000020


	//----- nvinfo : EIATTR_FRAME_SIZE
	.align		4
.L_1:
        /*000c*/ 	.byte	0x04, 0x11
        /*000e*/ 	.short	(.L_3 - .L_2)
	.align		4
.L_2:
        /*0010*/ 	.word	index@(_Z13matmul_kerneljPfS_S_)
        /*0014*/ 	.word	0x00000000


	//----- nvinfo : EIATTR_REGCOUNT
	.align		4
.L_3:
        /*0018*/ 	.byte	0x04, 0x2f
        /*001a*/ 	.short	(.L_5 - .L_4)
	.align		4
.L_4:
        /*001c*/ 	.word	index@(_Z20matmul_kernel_sharedjPfS_S_)
        /*0020*/ 	.word	0x00000030


	//----- nvinfo : EIATTR_FRAME_SIZE
	.align		4
.L_5:
        /*0024*/ 	.byte	0x04, 0x11
        /*0026*/ 	.short	(.L_7 - .L_6)
	.align		4
.L_6:
        /*0028*/ 	.word	index@(_Z20matmul_kernel_sharedjPfS_S_)
        /*002c*/ 	.word	0x00000000


	//----- nvinfo : EIATTR_MIN_STACK_SIZE
	.align		4
.L_7:
        /*0030*/ 	.byte	0x04, 0x12
        /*0032*/ 	.short	(.L_9 - .L_8)
	.align		4
.L_8:
        /*0034*/ 	.word	index@(_Z20matmul_kernel_sharedjPfS_S_)
        /*0038*/ 	.word	0x00000000


	//----- nvinfo : EIATTR_MIN_STACK_SIZE
	.align		4
.L_9:
        /*003c*/ 	.byte	0x04, 0x12
        /*003e*/ 	.short	(.L_11 - .L_10)
	.align		4
.L_10:
        /*0040*/ 	.word	index@(_Z13matmul_kerneljPfS_S_)
        /*0044*/ 	.word	0x00000000
.L_11:


//--------------------- .nv.compat                --------------------------
	.section	.nv.compat,"",@"SHT_CUDA_COMPAT_INFO"
	.align	4
        /*0000*/ 	.byte	0x02, 0x09, 0x00, 0x00, 0x02, 0x02, 0x01, 0x00, 0x02, 0x05, 0x05, 0x00, 0x03, 0x07, 0x01, 0x01
        /*0010*/ 	.byte	0x02, 0x03, 0x00, 0x00, 0x02, 0x06, 0x01, 0x00, 0x04, 0x0b, 0x08, 0x00, 0x09, 0x00, 0x00, 0x00
        /*0020*/ 	.byte	0x00, 0x00, 0x00, 0x00


//--------------------- .nv.info._Z20matmul_kernel_sharedjPfS_S_ --------------------------
	.section	.nv.info._Z20matmul_kernel_sharedjPfS_S_,"",@"SHT_CUDA_INFO"
	.sectionflags	@""
	.align	4


	//----- nvinfo : EIATTR_CUDA_API_VERSION
	.align		4
        /*0000*/ 	.byte	0x04, 0x37
        /*0002*/ 	.short	(.L_13 - .L_12)
.L_12:
        /*0004*/ 	.word	0x00000082


	//----- nvinfo : EIATTR_KPARAM_INFO
	.align		4
.L_13:
        /*0008*/ 	.byte	0x04, 0x17
        /*000a*/ 	.short	(.L_15 - .L_14)
.L_14:
        /*000c*/ 	.word	0x00000000
        /*0010*/ 	.short	0x0003
        /*0012*/ 	.short	0x0018
        /*0014*/ 	.byte	0x00, 0xf5, 0x21, 0x00


	//----- nvinfo : EIATTR_KPARAM_INFO
	.align		4
.L_15:
        /*0018*/ 	.byte	0x04, 0x17
        /*001a*/ 	.short	(.L_17 - .L_16)
.L_16:
        /*001c*/ 	.word	0x00000000
        /*0020*/ 	.short	0x0002
        /*0022*/ 	.short	0x0010
        /*0024*/ 	.byte	0x00, 0xf5, 0x21, 0x00


	//----- nvinfo : EIATTR_KPARAM_INFO
	.align		4
.L_17:
        /*0028*/ 	.byte	0x04, 0x17
        /*002a*/ 	.short	(.L_19 - .L_18)
.L_18:
        /*002c*/ 	.word	0x00000000
        /*0030*/ 	.short	0x0001
        /*0032*/ 	.short	0x0008
        /*0034*/ 	.byte	0x00, 0xf5, 0x21, 0x00


	//----- nvinfo : EIATTR_KPARAM_INFO
	.align		4
.L_19:
        /*0038*/ 	.byte	0x04, 0x17
        /*003a*/ 	.short	(.L_21 - .L_20)
.L_20:
        /*003c*/ 	.word	0x00000000
        /*0040*/ 	.short	0x0000
        /*0042*/ 	.short	0x0000
        /*0044*/ 	.byte	0x00, 0xf0, 0x11, 0x00


	//----- nvinfo : EIATTR_SPARSE_MMA_MASK
	.align		4
.L_21:
        /*0048*/ 	.byte	0x03, 0x50
        /*004a*/ 	.short	0x0000


	//----- nvinfo : EIATTR_MAXREG_COUNT
	.align		4
        /*004c*/ 	.byte	0x03, 0x1b
        /*004e*/ 	.short	0x00ff


	//----- nvinfo : EIATTR_NUM_BARRIERS
	.align		4
        /*0050*/ 	.byte	0x02, 0x4c
        /*0052*/ 	.byte	0x01
	.zero		1


	//----- nvinfo : EIATTR_MERCURY_ISA_VERSION
	.align		4
        /*0054*/ 	.byte	0x03, 0x5f
        /*0056*/ 	.short	0x0101


	//----- nvinfo : EIATTR_VRC_CTA_INIT_COUNT
	.align		4
        /*0058*/ 	.byte	0x02, 0x4a
	.zero		1
	.zero		1


	//----- nvinfo : EIATTR_EXIT_INSTR_OFFSETS
	.align		4
        /*005c*/ 	.byte	0x04, 0x1c
        /*005e*/ 	.short	(.L_23 - .L_22)


	//   ....[0]....
.L_22:
        /*0060*/ 	.word	0x000000e0


	//   ....[1]....
        /*0064*/ 	.word	0x00002150


	//----- nvinfo : EIATTR_CBANK_PARAM_SIZE
	.align		4
.L_23:
        /*0068*/ 	.byte	0x03, 0x19
        /*006a*/ 	.short	0x0020


	//----- nvinfo : EIATTR_PARAM_CBANK
	.align		4
        /*006c*/ 	.byte	0x04, 0x0a
        /*006e*/ 	.short	(.L_25 - .L_24)
	.align		4
.L_24:
        /*0070*/ 	.word	index@(.nv.constant0._Z20matmul_kernel_sharedjPfS_S_)
        /*0074*/ 	.short	0x0380
        /*0076*/ 	.short	0x0020


	//----- nvinfo : EIATTR_SW_WAR
	.align		4
.L_25:
        /*0078*/ 	.byte	0x04, 0x36
        /*007a*/ 	.short	(.L_27 - .L_26)
.L_26:
        /*007c*/ 	.word	0x00000008
.L_27:


//--------------------- .nv.info._Z13matmul_kerneljPfS_S_ --------------------------
	.section	.nv.info._Z13matmul_kerneljPfS_S_,"",@"SHT_CUDA_INFO"
	.sectionflags	@""
	.align	4


	//----- nvinfo : EIATTR_CUDA_API_VERSION
	.align		4
        /*0000*/ 	.byte	0x04, 0x37
        /*0002*/ 	.short	(.L_29 - .L_28)
.L_28:
        /*0004*/ 	.word	0x00000082


	//----- nvinfo : EIATTR_KPARAM_INFO
	.align		4
.L_29:
        /*0008*/ 	.byte	0x04, 0x17
        /*000a*/ 	.short	(.L_31 - .L_30)
.L_30:
        /*000c*/ 	.word	0x00000000
        /*0010*/ 	.short	0x0003
        /*0012*/ 	.short	0x0018
        /*0014*/ 	.byte	0x00, 0xf5, 0x21, 0x00


	//----- nvinfo : EIATTR_KPARAM_INFO
	.align		4
.L_31:
        /*0018*/ 	.byte	0x04, 0x17
        /*001a*/ 	.short	(.L_33 - .L_32)
.L_32:
        /*001c*/ 	.word	0x00000000
        /*0020*/ 	.short	0x0002
        /*0022*/ 	.short	0x0010
        /*0024*/ 	.byte	0x00, 0xf5, 0x21, 0x00


	//----- nvinfo : EIATTR_KPARAM_INFO
	.align		4
.L_33:
        /*0028*/ 	.byte	0x04, 0x17
        /*002a*/ 	.short	(.L_35 - .L_34)
.L_34:
        /*002c*/ 	.word	0x00000000
        /*0030*/ 	.short	0x0001
        /*0032*/ 	.short	0x0008
        /*0034*/ 	.byte	0x00, 0xf5, 0x21, 0x00


	//----- nvinfo : EIATTR_KPARAM_INFO
	.align		4
.L_35:
        /*0038*/ 	.byte	0x04, 0x17
        /*003a*/ 	.short	(.L_37 - .L_36)
.L_36:
        /*003c*/ 	.word	0x00000000
        /*0040*/ 	.short	0x0000
        /*0042*/ 	.short	0x0000
        /*0044*/ 	.byte	0x00, 0xf0, 0x11, 0x00


	//----- nvinfo : EIATTR_SPARSE_MMA_MASK
	.align		4
.L_37:
        /*0048*/ 	.byte	0x03, 0x50
        /*004a*/ 	.short	0x0000


	//----- nvinfo : EIATTR_MAXREG_COUNT
	.align		4
        /*004c*/ 	.byte	0x03, 0x1b
        /*004e*/ 	.short	0x00ff


	//----- nvinfo : EIATTR_MERCURY_ISA_VERSION
	.align		4
        /*0050*/ 	.byte	0x03, 0x5f
        /*0052*/ 	.short	0x0101


	//----- nvinfo : EIATTR_VRC_CTA_INIT_COUNT
	.align		4
        /*0054*/ 	.byte	0x02, 0x4a
	.zero		1
	.zero		1


	//----- nvinfo : EIATTR_EXIT_INSTR_OFFSETS
	.align		4
        /*0058*/ 	.byte	0x04, 0x1c
        /*005a*/ 	.short	(.L_39 - .L_38)


	//   ....[0]....
.L_38:
        /*005c*/ 	.word	0x000000d0


	//   ....[1]....
        /*0060*/ 	.word	0x00000a50


	//----- nvinfo : EIATTR_CBANK_PARAM_SIZE
	.align		4
.L_39:
        /*0064*/ 	.byte	0x03, 0x19
        /*0066*/ 	.short	0x0020


	//----- nvinfo : EIATTR_PARAM_CBANK
	.align		4
        /*0068*/ 	.byte	0x04, 0x0a
        /*006a*/ 	.short	(.L_41 - .L_40)
	.align		4
.L_40:
        /*006c*/ 	.word	index@(.nv.constant0._Z13matmul_kerneljPfS_S_)
        /*0070*/ 	.short	0x0380
        /*0072*/ 	.short	0x0020


	//----- nvinfo : EIATTR_SW_WAR
	.align		4
.L_41:
        /*0074*/ 	.byte	0x04, 0x36
        /*0076*/ 	.short	(.L_43 - .L_42)
.L_42:
        /*0078*/ 	.word	0x00000008
.L_43:


//--------------------- .nv.callgraph             --------------------------
	.section	.nv.callgraph,"",@"SHT_CUDA_CALLGRAPH"
	.align	4
	.sectionentsize	8
	.align		4
        /*0000*/ 	.word	0x00000000
	.align		4
        /*0004*/ 	.word	0xffffffff
	.align		4
        /*0008*/ 	.word	0x00000000
	.align		4
        /*000c*/ 	.word	0xfffffffe
	.align		4
        /*0010*/ 	.word	0x00000000
	.align		4
        /*0014*/ 	.word	0xfffffffd
	.align		4
        /*0018*/ 	.word	0x00000000
	.align		4
        /*001c*/ 	.word	0xfffffffc


//--------------------- .text._Z20matmul_kernel_sharedjPfS_S_ --------------------------
	.section	.text._Z20matmul_kernel_sharedjPfS_S_,"ax",@progbits
	.align	128
        .global         _Z20matmul_kernel_sharedjPfS_S_
        .type           _Z20matmul_kernel_sharedjPfS_S_,@function
        .size           _Z20matmul_kernel_sharedjPfS_S_,(.L_x_25 - _Z20matmul_kernel_sharedjPfS_S_)
        .other          _Z20matmul_kernel_sharedjPfS_S_,@"STO_CUDA_ENTRY STV_DEFAULT"
_Z20matmul_kernel_sharedjPfS_S_:
.text._Z20matmul_kernel_sharedjPfS_S_:
[----:B------:R-:W-:Y:S01]  /*0000*/  LDC R1, c[0x0][0x37c] ;  /* 0x0000df00ff017b82 */ /* 0x000fe20000000800 */
[----:B------:R-:W0:Y:S07]  /*0010*/  S2R R5, SR_TID.X ;  /* 0x0000000000057919 */ /* 0x000e2e0000002100 */
[----:B------:R-:W1:Y:S01]  /*0020*/  S2UR UR4, SR_CTAID.X ;  /* 0x00000000000479c3 */ /* 0x000e620000002500 */
[----:B------:R-:W1:Y:S01]  /*0030*/  LDCU UR6, c[0x0][0x360] ;  /* 0x00006c00ff0677ac */ /* 0x000e620008000800 */
[----:B------:R-:W2:Y:S06]  /*0040*/  S2R R2, SR_TID.Y ;  /* 0x0000000000027919 */ /* 0x000eac0000002200 */
[----:B------:R-:W3:Y:S08]  /*0050*/  S2UR UR7, SR_CTAID.Y ;  /* 0x00000000000779c3 */ /* 0x000ef00000002600 */
[----:B------:R-:W3:Y:S08]  /*0060*/  LDC R27, c[0x0][0x364] ;  /* 0x0000d900ff1b7b82 */ /* 0x000ef00000000800 */
[----:B------:R-:W4:Y:S01]  /*0070*/  LDC R0, c[0x0][0x380] ;  /* 0x0000e000ff007b82 */ /* 0x000f220000000800 */
[----:B-1----:R-:W-:-:S06]  /*0080*/  UIMAD UR5, UR4, UR6, URZ ;  /* 0x00000006040572a4 */ /* 0x002fcc000f8e02ff */
[----:B0-----:R-:W-:Y:S01]  /*0090*/  IADD3 R5, PT, PT, R5, UR5, RZ ;  /* 0x0000000505057c10 */ /* 0x001fe2000fffe0ff */
[----:B---3--:R-:W-:-:S05]  /*00a0*/  IMAD R3, R27, UR7, RZ ;  /* 0x000000071b037c24 */ /* 0x008fca000f8e02ff */
[----:B--2---:R-:W-:-:S04]  /*00b0*/  IADD3 R2, PT, PT, R3, R2, RZ ;  /* 0x0000000203027210 */ /* 0x004fc80007ffe0ff */
[----:B------:R-:W-:-:S04]  /*00c0*/  VIMNMX.U32 R7, PT, PT, R2, R5, !PT ;  /* 0x0000000502077248 */ /* 0x000fc80007fe0000 */
[----:B----4-:R-:W-:-:S13]  /*00d0*/  ISETP.GE.U32.AND P0, PT, R7, R0, PT ;  /* 0x000000000700720c */ /* 0x010fda0003f06070 */
[----:B------:R-:W-:Y:S05]  /*00e0*/  @P0 EXIT ;  /* 0x000000000000094d */ /* 0x000fea0003800000 */
[----:B------:R-:W0:Y:S01]  /*00f0*/  S2R R9, SR_CgaCtaId ;  /* 0x0000000000097919 */ /* 0x000e220000008800 */
[----:B------:R-:W-:Y:S01]  /*0100*/  ULOP3.LUT UP0, URZ, UR4, UR7, URZ, 0xfc, !UPT ;  /* 0x0000000704ff7292 */ /* 0x000fe2000f80fcff */
[----:B------:R-:W-:Y:S01]  /*0110*/  MOV R26, 0x400 ;  /* 0x00000400001a7802 */ /* 0x000fe20000000f00 */
[----:B------:R-:W-:Y:S01]  /*0120*/  IMAD R7, R0, UR6, RZ ;  /* 0x0000000600077c24 */ /* 0x000fe2000f8e02ff */
[----:B------:R-:W1:Y:S02]  /*0130*/  LDCU.64 UR8, c[0x0][0x358] ;  /* 0x00006b00ff0877ac */ /* 0x000e640008000a00 */
[----:B0-----:R-:W-:-:S05]  /*0140*/  LEA R26, R9, R26, 0x18 ;  /* 0x0000001a091a7211 */ /* 0x001fca00078ec0ff */
[----:B------:R-:W-:Y:S01]  /*0150*/  IMAD R4, R7, 0x4, R26 ;  /* 0x0000000407047824 */ /* 0x000fe200078e021a */
[----:B-1----:R-:W-:Y:S06]  /*0160*/  BRA.U UP0, `(.L_x_0) ;  /* 0x0000001900307547 */ /* 0x002fec000b800000 */
[----:B------:R-:W-:-:S04]  /*0170*/  IADD3 R6, PT, PT, -R3, R0, RZ ;  /* 0x0000000003067210 */ /* 0x000fc80007ffe1ff */
[C---:B------:R-:W-:Y:S02]  /*0180*/  ISETP.NE.AND P0, PT, R6.reuse, RZ, PT ;  /* 0x000000ff0600720c */ /* 0x040fe40003f05270 */
[----:B------:R-:W-:-:S11]  /*0190*/  VIMNMX.U32 R27, PT, PT, R6, R27, PT ;  /* 0x0000001b061b7248 */ /* 0x000fd60003fe0000 */
[----:B------:R-:W-:Y:S05]  /*01a0*/  @!P0 BRA `(.L_x_1) ;  /* 0x0000000800c08947 */ /* 0x000fea0003800000 */
[C---:B------:R-:W-:Y:S01]  /*01b0*/  LOP3.LUT R35, R0.reuse, 0xf, RZ, 0xc0, !PT ;  /* 0x0000000f00237812 */ /* 0x040fe200078ec0ff */
[----:B------:R-:W-:Y:S01]  /*01c0*/  HFMA2 R28, -RZ, RZ, 0, 0 ;  /* 0x00000000ff1c7431 */ /* 0x000fe200000001ff */
[C---:B------:R-:W-:Y:S02]  /*01d0*/  LOP3.LUT R36, R0.reuse, 0x7, RZ, 0xc0, !PT ;  /* 0x0000000700247812 */ /* 0x040fe400078ec0ff */
[----:B------:R-:W-:Y:S01]  /*01e0*/  IADD3 R6, PT, PT, R0, -0x1, RZ ;  /* 0xffffffff00067810 */ /* 0x000fe20007ffe0ff */
[----:B------:R-:W-:Y:S01]  /*01f0*/  VIADD R7, R35, 0xffffffff ;  /* 0xffffffff23077836 */ /* 0x000fe20000000000 */
[----:B------:R-:W-:Y:S02]  /*0200*/  IADD3 R8, PT, PT, R36, -0x1, RZ ;  /* 0xffffffff24087810 */ /* 0x000fe40007ffe0ff */
[----:B------:R-:W-:Y:S02]  /*0210*/  LOP3.LUT R37, R0, 0x3, RZ, 0xc0, !PT ;  /* 0x0000000300257812 */ /* 0x000fe400078ec0ff */
[----:B------:R-:W-:-:S02]  /*0220*/  ISETP.GE.U32.AND P0, PT, R6, 0xf, PT ;  /* 0x0000000f0600780c */ /* 0x000fc40003f06070 */
[----:B------:R-:W-:Y:S02]  /*0230*/  ISETP.GE.U32.AND P1, PT, R7, 0x7, PT ;  /* 0x000000070700780c */ /* 0x000fe40003f26070 */
[----:B------:R-:W-:Y:S02]  /*0240*/  ISETP.GE.U32.AND P2, PT, R8, 0x3, PT ;  /* 0x000000030800780c */ /* 0x000fe40003f46070 */
[----:B------:R-:W-:Y:S02]  /*0250*/  VIMNMX.U32 R27, PT, PT, R27, 0x1, !PT ;  /* 0x000000011b1b7848 */ /* 0x000fe40007fe0000 */
[----:B------:R-:W-:-:S09]  /*0260*/  LOP3.LUT R0, R0, 0xfffffff0, RZ, 0xc0, !PT ;  /* 0xfffffff000007812 */ /* 0x000fd200078ec0ff */
.L_x_7:
[----:B------:R-:W-:Y:S01]  /*0270*/  IMAD.IADD R29, R3, 0x1, R28 ;  /* 0x00000001031d7824 */ /* 0x000fe200078e021c */
[----:B------:R-:W-:Y:S01]  /*0280*/  MOV R20, RZ ;  /* 0x000000ff00147202 */ /* 0x000fe20000000f00 */
[----:B012-4-:R-:W-:Y:S06]  /*0290*/  @!P0 BRA `(.L_x_2) ;  /* 0x0000000400248947 */ /* 0x017fec0003800000 */
[----:B------:R-:W-:-:S05]  /*02a0*/  UMOV UR4, URZ ;  /* 0x000000ff00047c82 */ /* 0x000fca0008000000 */
.L_x_3:
[----:B0-----:R-:W0:Y:S08]  /*02b0*/  LDC R30, c[0x0][0x380] ;  /* 0x0000e000ff1e7b82 */ /* 0x001e300000000800 */
[----:B------:R-:W1:Y:S01]  /*02c0*/  LDC.64 R24, c[0x0][0x388] ;  /* 0x0000e200ff187b82 */ /* 0x000e620000000a00 */
[----:B0-----:R-:W-:-:S04]  /*02d0*/  IMAD R41, R29, R30, UR4 ;  /* 0x000000041d297e24 */ /* 0x001fc8000f8e021e */
[C---:B------:R-:W-:Y:S01]  /*02e0*/  VIADD R15, R41.reuse, 0x2 ;  /* 0x00000002290f7836 */ /* 0x040fe20000000000 */
[C---:B------:R-:W-:Y:S01]  /*02f0*/  IADD3 R9, PT, PT, R41.reuse, 0x4, RZ ;  /* 0x0000000429097810 */ /* 0x040fe20007ffe0ff */
[C---:B------:R-:W-:Y:S01]  /*0300*/  VIADD R7, R41.reuse, 0x5 ;  /* 0x0000000529077836 */ /* 0x040fe20000000000 */
[C---:B------:R-:W-:Y:S01]  /*0310*/  IADD3 R13, PT, PT, R41.reuse, 0x1, RZ ;  /* 0x00000001290d7810 */ /* 0x040fe20007ffe0ff */
[C---:B-1----:R-:W-:Y:S01]  /*0320*/  IMAD.WIDE.U32 R16, R41.reuse, 0x4, R24 ;  /* 0x0000000429107825 */ /* 0x042fe200078e0018 */
[----:B------:R-:W-:-:S03]  /*0330*/  IADD3 R11, PT, PT, R41, 0x3, RZ ;  /* 0x00000003290b7810 */ /* 0x000fc60007ffe0ff */
[--C-:B------:R-:W-:Y:S01]  /*0340*/  IMAD.WIDE.U32 R14, R15, 0x4, R24.reuse ;  /* 0x000000040f0e7825 */ /* 0x100fe200078e0018 */
[----:B------:R0:W2:Y:S01]  /*0350*/  LDG.E R31, desc[UR8][R16.64] ;  /* 0x00000008101f7981 */ /* 0x0000a2000c1e1900 */
[----:B------:R-:W-:Y:S02]  /*0360*/  IADD3 R19, PT, PT, R41, 0x7, RZ ;  /* 0x0000000729137810 */ /* 0x000fe40007ffe0ff */
[--C-:B------:R-:W-:Y:S01]  /*0370*/  IMAD.WIDE.U32 R6, R7, 0x4, R24.reuse ;  /* 0x0000000407067825 */ /* 0x100fe200078e0018 */
[----:B------:R-:W-:Y:S01]  /*0380*/  IADD3 R20, PT, PT, R41, 0xc, RZ ;  /* 0x0000000c29147810 */ /* 0x000fe20007ffe0ff */
[----:B------:R-:W3:Y:S02]  /*0390*/  LDG.E R33, desc[UR8][R14.64] ;  /* 0x000000080e217981 */ /* 0x000ee4000c1e1900 */
[--C-:B------:R-:W-:Y:S01]  /*03a0*/  IMAD.WIDE.U32 R8, R9, 0x4, R24.reuse ;  /* 0x0000000409087825 */ /* 0x100fe200078e0018 */
[C---:B------:R-:W-:Y:S01]  /*03b0*/  IADD3 R45, PT, PT, R41.reuse, 0x9, RZ ;  /* 0x00000009292d7810 */ /* 0x040fe20007ffe0ff */
[----:B------:R1:W4:Y:S01]  /*03c0*/  LDG.E R39, desc[UR8][R6.64] ;  /* 0x0000000806277981 */ /* 0x000322000c1e1900 */
[----:B0-----:R-:W-:Y:S01]  /*03d0*/  IADD3 R17, PT, PT, R41, 0x6, RZ ;  /* 0x0000000629117810 */ /* 0x001fe20007ffe0ff */
[--C-:B------:R-:W-:Y:S01]  /*03e0*/  IMAD.WIDE.U32 R12, R13, 0x4, R24.reuse ;  /* 0x000000040d0c7825 */ /* 0x100fe200078e0018 */
[C---:B------:R-:W-:Y:S01]  /*03f0*/  IADD3 R16, PT, PT, R41.reuse, 0xa, RZ ;  /* 0x0000000a29107810 */ /* 0x040fe20007ffe0ff */
[----:B------:R0:W5:Y:S01]  /*0400*/  LDG.E R38, desc[UR8][R8.64] ;  /* 0x0000000808267981 */ /* 0x000162000c1e1900 */
[----:B------:R-:W-:Y:S01]  /*0410*/  IADD3 R21, PT, PT, R41, 0xd, RZ ;  /* 0x0000000d29157810 */ /* 0x000fe20007ffe0ff */
[----:B------:R-:W-:-:S02]  /*0420*/  IMAD.WIDE.U32 R10, R11, 0x4, R24 ;  /* 0x000000040b0a7825 */ /* 0x000fc400078e0018 */
[----:B------:R-:W5:Y:S02]  /*0430*/  LDG.E R32, desc[UR8][R12.64] ;  /* 0x000000080c207981 */ /* 0x000f64000c1e1900 */
[C---:B------:R-:W-:Y:S02]  /*0440*/  VIADD R18, R41.reuse, 0xb ;  /* 0x0000000b29127836 */ /* 0x040fe40000000000 */
[C---:B------:R-:W-:Y:S01]  /*0450*/  VIADD R43, R41.reuse, 0x8 ;  /* 0x00000008292b7836 */ /* 0x040fe20000000000 */
[----:B------:R0:W5:Y:S01]  /*0460*/  LDG.E R34, desc[UR8][R10.64] ;  /* 0x000000080a227981 */ /* 0x000162000c1e1900 */
[C---:B------:R-:W-:Y:S01]  /*0470*/  VIADD R23, R41.reuse, 0xe ;  /* 0x0000000e29177836 */ /* 0x040fe20000000000 */
[----:B------:R-:W-:Y:S01]  /*0480*/  IADD3 R41, PT, PT, R41, 0xf, RZ ;  /* 0x0000000f29297810 */ /* 0x000fe20007ffe0ff */
[----:B-1----:R-:W-:-:S04]  /*0490*/  IMAD.WIDE.U32 R6, R17, 0x4, R24 ;  /* 0x0000000411067825 */ /* 0x002fc800078e0018 */
[--C-:B------:R-:W-:Y:S02]  /*04a0*/  IMAD.WIDE.U32 R14, R16, 0x4, R24.reuse ;  /* 0x00000004100e7825 */ /* 0x100fe400078e0018 */
[----:B------:R-:W5:Y:S02]  /*04b0*/  LDG.E R6, desc[UR8][R6.64] ;  /* 0x0000000806067981 */ /* 0x000f64000c1e1900 */
[--C-:B0-----:R-:W-:Y:S02]  /*04c0*/  IMAD.WIDE.U32 R8, R19, 0x4, R24.reuse ;  /* 0x0000000413087825 */ /* 0x101fe400078e0018 */
[----:B------:R-:W5:Y:S02]  /*04d0*/  LDG.E R14, desc[UR8][R14.64] ;  /* 0x000000080e0e7981 */ /* 0x000f64000c1e1900 */
[--C-:B------:R-:W-:Y:S02]  /*04e0*/  IMAD.WIDE.U32 R16, R18, 0x4, R24.reuse ;  /* 0x0000000412107825 */ /* 0x100fe400078e0018 */
[----:B------:R-:W5:Y:S02]  /*04f0*/  LDG.E R8, desc[UR8][R8.64] ;  /* 0x0000000808087981 */ /* 0x000f64000c1e1900 */
[----:B------:R-:W-:-:S02]  /*0500*/  IMAD.WIDE.U32 R18, R20, 0x4, R24 ;  /* 0x0000000414127825 */ /* 0x000fc400078e0018 */
[----:B------:R-:W5:Y:S02]  /*0510*/  LDG.E R16, desc[UR8][R16.64] ;  /* 0x0000000810107981 */ /* 0x000f64000c1e1900 */
[--C-:B------:R-:W-:Y:S02]  /*0520*/  IMAD.WIDE.U32 R10, R43, 0x4, R24.reuse ;  /* 0x000000042b0a7825 */ /* 0x100fe400078e0018 */
[----:B------:R-:W5:Y:S02]  /*0530*/  LDG.E R18, desc[UR8][R18.64] ;  /* 0x0000000812127981 */ /* 0x000f64000c1e1900 */
[--C-:B------:R-:W-:Y:S02]  /*0540*/  IMAD.WIDE.U32 R12, R45, 0x4, R24.reuse ;  /* 0x000000042d0c7825 */ /* 0x100fe400078e0018 */
[----:B------:R-:W5:Y:S02]  /*0550*/  LDG.E R10, desc[UR8][R10.64] ;  /* 0x000000080a0a7981 */ /* 0x000f64000c1e1900 */
[----:B------:R-:W-:-:S02]  /*0560*/  IMAD.WIDE.U32 R20, R21, 0x4, R24 ;  /* 0x0000000415147825 */ /* 0x000fc400078e0018 */
[----:B------:R-:W5:Y:S02]  /*0570*/  LDG.E R12, desc[UR8][R12.64] ;  /* 0x000000080c0c7981 */ /* 0x000f64000c1e1900 */
[--C-:B------:R-:W-:Y:S02]  /*0580*/  IMAD.WIDE.U32 R22, R23, 0x4, R24.reuse ;  /* 0x0000000417167825 */ /* 0x100fe400078e0018 */
[----:B------:R-:W5:Y:S02]  /*0590*/  LDG.E R20, desc[UR8][R20.64] ;  /* 0x0000000814147981 */ /* 0x000f64000c1e1900 */
[----:B------:R-:W-:Y:S02]  /*05a0*/  IMAD.WIDE.U32 R24, R41, 0x4, R24 ;  /* 0x0000000429187825 */ /* 0x000fe400078e0018 */
[----:B------:R-:W5:Y:S04]  /*05b0*/  LDG.E R22, desc[UR8][R22.64] ;  /* 0x0000000816167981 */ /* 0x000f68000c1e1900 */
[----:B------:R-:W5:Y:S01]  /*05c0*/  LDG.E R24, desc[UR8][R24.64] ;  /* 0x0000000818187981 */ /* 0x000f62000c1e1900 */
[----:B------:R-:W-:Y:S01]  /*05d0*/  IMAD R41, R28, R30, UR4 ;  /* 0x000000041c297e24 */ /* 0x000fe2000f8e021e */
[----:B------:R-:W-:-:S04]  /*05e0*/  UIADD3 UR4, UPT, UPT, UR4, 0x10, URZ ;  /* 0x0000001004047890 */ /* 0x000fc8000fffe0ff */
[----:B------:R-:W-:Y:S02]  /*05f0*/  LEA R41, R41, R26, 0x2 ;  /* 0x0000001a29297211 */ /* 0x000fe400078e10ff */
[----:B------:R-:W-:-:S03]  /*0600*/  ISETP.NE.AND P3, PT, R0, UR4, PT ;  /* 0x0000000400007c0c */ /* 0x000fc6000bf65270 */
[----:B--2---:R0:W-:Y:S04]  /*0610*/  STS [R41], R31 ;  /* 0x0000001f29007388 */ /* 0x0041e80000000800 */
[----:B---3--:R0:W-:Y:S04]  /*0620*/  STS [R41+0x8], R33 ;  /* 0x0000082129007388 */ /* 0x0081e80000000800 */
[----:B----4-:R0:W-:Y:S04]  /*0630*/  STS [R41+0x14], R39 ;  /* 0x0000142729007388 */ /* 0x0101e80000000800 */
[----:B-----5:R0:W-:Y:S04]  /*0640*/  STS [R41+0x10], R38 ;  /* 0x0000102629007388 */ /* 0x0201e80000000800 */
[----:B------:R0:W-:Y:S04]  /*0650*/  STS [R41+0x4], R32 ;  /* 0x0000042029007388 */ /* 0x0001e80000000800 */
        /* <DEDUP_REMOVED lines=10> */
[----:B------:R0:W-:Y:S01]  /*0700*/  STS [R41+0x3c], R24 ;  /* 0x00003c1829007388 */ /* 0x0001e20000000800 */
[----:B------:R-:W-:Y:S05]  /*0710*/  @P3 BRA `(.L_x_3) ;  /* 0xfffffff800e43947 */ /* 0x000fea000383ffff */
[----:B0-----:R-:W-:-:S07]  /*0720*/  IMAD.MOV.U32 R20, RZ, RZ, R0 ;  /* 0x000000ffff147224 */ /* 0x001fce00078e0000 */
.L_x_2:
[----:B------:R-:W-:-:S13]  /*0730*/  ISETP.NE.AND P3, PT, R35, RZ, PT ;  /* 0x000000ff2300720c */ /* 0x000fda0003f65270 */
[----:B------:R-:W-:Y:S05]  /*0740*/  @!P3 BRA `(.L_x_4) ;  /* 0x00000004004cb947 */ /* 0x000fea0003800000 */
[----:B------:R-:W-:Y:S01]  /*0750*/  ISETP.NE.AND P3, PT, R36, RZ, PT ;  /* 0x000000ff2400720c */ /* 0x000fe20003f65270 */
[----:B------:R-:W-:-:S12]  /*0760*/  @!P1 BRA `(.L_x_5) ;  /* 0x0000000000949947 */ /* 0x000fd80003800000 */
[----:B------:R-:W0:Y:S08]  /*0770*/  LDC R21, c[0x0][0x380] ;  /* 0x0000e000ff157b82 */ /* 0x000e300000000800 */
[----:B------:R-:W1:Y:S01]  /*0780*/  LDC.64 R18, c[0x0][0x388] ;  /* 0x0000e200ff127b82 */ /* 0x000e620000000a00 */
[----:B0-----:R-:W-:-:S05]  /*0790*/  IMAD R7, R29, R21, R20 ;  /* 0x000000151d077224 */ /* 0x001fca00078e0214 */
[C---:B------:R-:W-:Y:S02]  /*07a0*/  IADD3 R9, PT, PT, R7.reuse, 0x1, RZ ;  /* 0x0000000107097810 */ /* 0x040fe40007ffe0ff */
[C---:B------:R-:W-:Y:S01]  /*07b0*/  IADD3 R11, PT, PT, R7.reuse, 0x2, RZ ;  /* 0x00000002070b7810 */ /* 0x040fe20007ffe0ff */
[C---:B------:R-:W-:Y:S01]  /*07c0*/  VIADD R13, R7.reuse, 0x3 ;  /* 0x00000003070d7836 */ /* 0x040fe20000000000 */
[C---:B------:R-:W-:Y:S01]  /*07d0*/  IADD3 R15, PT, PT, R7.reuse, 0x4, RZ ;  /* 0x00000004070f7810 */ /* 0x040fe20007ffe0ff */
[C-C-:B-1----:R-:W-:Y:S01]  /*07e0*/  IMAD.WIDE.U32 R22, R7.reuse, 0x4, R18.reuse ;  /* 0x0000000407167825 */ /* 0x142fe200078e0012 */
[C---:B------:R-:W-:Y:S02]  /*07f0*/  IADD3 R17, PT, PT, R7.reuse, 0x5, RZ ;  /* 0x0000000507117810 */ /* 0x040fe40007ffe0ff */
[C---:B------:R-:W-:Y:S01]  /*0800*/  IADD3 R31, PT, PT, R7.reuse, 0x7, RZ ;  /* 0x00000007071f7810 */ /* 0x040fe20007ffe0ff */
[----:B------:R-:W-:Y:S02]  /*0810*/  VIADD R25, R7, 0x6 ;  /* 0x0000000607197836 */ /* 0x000fe40000000000 */
[--C-:B------:R-:W-:Y:S01]  /*0820*/  IMAD.WIDE.U32 R6, R9, 0x4, R18.reuse ;  /* 0x0000000409067825 */ /* 0x100fe200078e0012 */
[----:B------:R-:W2:Y:S03]  /*0830*/  LDG.E R22, desc[UR8][R22.64] ;  /* 0x0000000816167981 */ /* 0x000ea6000c1e1900 */
[----:B------:R-:W-:-:S02]  /*0840*/  IMAD.WIDE.U32 R8, R11, 0x4, R18 ;  /* 0x000000040b087825 */ /* 0x000fc400078e0012 */
[----:B------:R-:W3:Y:S02]  /*0850*/  LDG.E R6, desc[UR8][R6.64] ;  /* 0x0000000806067981 */ /* 0x000ee4000c1e1900 */
[--C-:B------:R-:W-:Y:S02]  /*0860*/  IMAD.WIDE.U32 R10, R13, 0x4, R18.reuse ;  /* 0x000000040d0a7825 */ /* 0x100fe400078e0012 */
[----:B------:R-:W4:Y:S02]  /*0870*/  LDG.E R8, desc[UR8][R8.64] ;  /* 0x0000000808087981 */ /* 0x000f24000c1e1900 */
        /* <DEDUP_REMOVED lines=9> */
[----:B------:R-:W-:-:S05]  /*0910*/  IMAD R21, R28, R21, R20 ;  /* 0x000000151c157224 */ /* 0x000fca00078e0214 */
[----:B------:R-:W-:Y:S01]  /*0920*/  LEA R21, R21, R26, 0x2 ;  /* 0x0000001a15157211 */ /* 0x000fe200078e10ff */
[----:B------:R-:W-:-:S04]  /*0930*/  VIADD R20, R20, 0x8 ;  /* 0x0000000814147836 */ /* 0x000fc80000000000 */
[----:B--2---:R0:W-:Y:S04]  /*0940*/  STS [R21], R22 ;  /* 0x0000001615007388 */ /* 0x0041e80000000800 */
[----:B---3--:R0:W-:Y:S04]  /*0950*/  STS [R21+0x4], R6 ;  /* 0x0000040615007388 */ /* 0x0081e80000000800 */
[----:B----4-:R0:W-:Y:S04]  /*0960*/  STS [R21+0x8], R8 ;  /* 0x0000080815007388 */ /* 0x0101e80000000800 */
[----:B-----5:R0:W-:Y:S04]  /*0970*/  STS [R21+0xc], R10 ;  /* 0x00000c0a15007388 */ /* 0x0201e80000000800 */
[----:B------:R0:W-:Y:S04]  /*0980*/  STS [R21+0x10], R12 ;  /* 0x0000100c15007388 */ /* 0x0001e80000000800 */
[----:B------:R0:W-:Y:S04]  /*0990*/  STS [R21+0x14], R14 ;  /* 0x0000140e15007388 */ /* 0x0001e80000000800 */
[----:B------:R0:W-:Y:S04]  /*09a0*/  STS [R21+0x18], R16 ;  /* 0x0000181015007388 */ /* 0x0001e80000000800 */
[----:B------:R0:W-:Y:S02]  /*09b0*/  STS [R21+0x1c], R18 ;  /* 0x00001c1215007388 */ /* 0x0001e40000000800 */
.L_x_5:
[----:B------:R-:W-:Y:S05]  /*09c0*/  @!P3 BRA `(.L_x_4) ;  /* 0x0000000000acb947 */ /* 0x000fea0003800000 */
[----:B------:R-:W-:Y:S01]  /*09d0*/  ISETP.NE.AND P3, PT, R37, RZ, PT ;  /* 0x000000ff2500720c */ /* 0x000fe20003f65270 */
[----:B------:R-:W-:-:S12]  /*09e0*/  @!P2 BRA `(.L_x_6) ;  /* 0x000000000054a947 */ /* 0x000fd80003800000 */
[----:B------:R-:W1:Y:S08]  /*09f0*/  LDC R15, c[0x0][0x380] ;  /* 0x0000e000ff0f7b82 */ /* 0x000e700000000800 */
[----:B0-----:R-:W0:Y:S01]  /*0a00*/  LDC.64 R6, c[0x0][0x388] ;  /* 0x0000e200ff067b82 */ /* 0x001e220000000a00 */
[----:B-1----:R-:W-:-:S04]  /*0a10*/  IMAD R9, R29, R15, R20 ;  /* 0x0000000f1d097224 */ /* 0x002fc800078e0214 */
[C---:B------:R-:W-:Y:S01]  /*0a20*/  VIADD R17, R9.reuse, 0x3 ;  /* 0x0000000309117836 */ /* 0x040fe20000000000 */
[C---:B------:R-:W-:Y:S02]  /*0a30*/  IADD3 R11, PT, PT, R9.reuse, 0x1, RZ ;  /* 0x00000001090b7810 */ /* 0x040fe40007ffe0ff */
[C---:B------:R-:W-:Y:S01]  /*0a40*/  IADD3 R13, PT, PT, R9.reuse, 0x2, RZ ;  /* 0x00000002090d7810 */ /* 0x040fe20007ffe0ff */
[----:B0-----:R-:W-:-:S04]  /*0a50*/  IMAD.WIDE.U32 R8, R9, 0x4, R6 ;  /* 0x0000000409087825 */ /* 0x001fc800078e0006 */
[--C-:B------:R-:W-:Y:S02]  /*0a60*/  IMAD.WIDE.U32 R10, R11, 0x4, R6.reuse ;  /* 0x000000040b0a7825 */ /* 0x100fe400078e0006 */
[----:B------:R-:W2:Y:S02]  /*0a70*/  LDG.E R8, desc[UR8][R8.64] ;  /* 0x0000000808087981 */ /* 0x000ea4000c1e1900 */
[--C-:B------:R-:W-:Y:S02]  /*0a80*/  IMAD.WIDE.U32 R12, R13, 0x4, R6.reuse ;  /* 0x000000040d0c7825 */ /* 0x100fe400078e0006 */
[----:B------:R-:W3:Y:S02]  /*0a90*/  LDG.E R10, desc[UR8][R10.64] ;  /* 0x000000080a0a7981 */ /* 0x000ee4000c1e1900 */
[----:B------:R-:W-:Y:S02]  /*0aa0*/  IMAD.WIDE.U32 R6, R17, 0x4, R6 ;  /* 0x0000000411067825 */ /* 0x000fe400078e0006 */
[----:B------:R-:W4:Y:S04]  /*0ab0*/  LDG.E R12, desc[UR8][R12.64] ;  /* 0x000000080c0c7981 */ /* 0x000f28000c1e1900 */
[----:B------:R-:W5:Y:S01]  /*0ac0*/  LDG.E R6, desc[UR8][R6.64] ;  /* 0x0000000806067981 */ /* 0x000f62000c1e1900 */
[----:B------:R-:W-:-:S05]  /*0ad0*/  IMAD R15, R28, R15, R20 ;  /* 0x0000000f1c0f7224 */ /* 0x000fca00078e0214 */
[----:B------:R-:W-:Y:S02]  /*0ae0*/  LEA R15, R15, R26, 0x2 ;  /* 0x0000001a0f0f7211 */ /* 0x000fe400078e10ff */
[----:B------:R-:W-:-:S03]  /*0af0*/  IADD3 R20, PT, PT, R20, 0x4, RZ ;  /* 0x0000000414147810 */ /* 0x000fc60007ffe0ff */
[----:B--2---:R1:W-:Y:S04]  /*0b00*/  STS [R15], R8 ;  /* 0x000000080f007388 */ /* 0x0043e80000000800 */
[----:B---3--:R1:W-:Y:S04]  /*0b10*/  STS [R15+0x4], R10 ;  /* 0x0000040a0f007388 */ /* 0x0083e80000000800 */
[----:B----4-:R1:W-:Y:S04]  /*0b20*/  STS [R15+0x8], R12 ;  /* 0x0000080c0f007388 */ /* 0x0103e80000000800 */
[----:B-----5:R1:W-:Y:S02]  /*0b30*/  STS [R15+0xc], R6 ;  /* 0x00000c060f007388 */ /* 0x0203e40000000800 */
.L_x_6:
[----:B------:R-:W-:Y:S05]  /*0b40*/  @!P3 BRA `(.L_x_4) ;  /* 0x00000000004cb947 */ /* 0x000fea0003800000 */
[----:B------:R-:W2:Y:S08]  /*0b50*/  LDC R11, c[0x0][0x380] ;  /* 0x0000e000ff0b7b82 */ /* 0x000eb00000000800 */
[----:B01----:R-:W0:Y:S01]  /*0b60*/  LDC.64 R6, c[0x0][0x388] ;  /* 0x0000e200ff067b82 */ /* 0x003e220000000a00 */
[----:B--2---:R-:W-:-:S04]  /*0b70*/  IMAD R29, R29, R11, R20 ;  /* 0x0000000b1d1d7224 */ /* 0x004fc800078e0214 */
[----:B0-----:R-:W-:-:S06]  /*0b80*/  IMAD.WIDE.U32 R8, R29, 0x4, R6 ;  /* 0x000000041d087825 */ /* 0x001fcc00078e0006 */
[----:B------:R-:W2:Y:S01]  /*0b90*/  LDG.E R8, desc[UR8][R8.64] ;  /* 0x0000000808087981 */ /* 0x000ea2000c1e1900 */
[----:B------:R-:W-:Y:S01]  /*0ba0*/  IMAD R11, R28, R11, R20 ;  /* 0x0000000b1c0b7224 */ /* 0x000fe200078e0214 */
[----:B------:R-:W-:-:S03]  /*0bb0*/  ISETP.NE.AND P3, PT, R37, 0x1, PT ;  /* 0x000000012500780c */ /* 0x000fc60003f65270 */
[----:B------:R-:W-:-:S05]  /*0bc0*/  IMAD R13, R11, 0x4, R26 ;  /* 0x000000040b0d7824 */ /* 0x000fca00078e021a */
[----:B--2---:R2:W-:Y:S05]  /*0bd0*/  STS [R13], R8 ;  /* 0x000000080d007388 */ /* 0x0045ea0000000800 */
[----:B------:R-:W-:Y:S05]  /*0be0*/  @!P3 BRA `(.L_x_4) ;  /* 0x000000000024b947 */ /* 0x000fea0003800000 */
[----:B------:R-:W-:Y:S02]  /*0bf0*/  ISETP.NE.AND P3, PT, R37, 0x2, PT ;  /* 0x000000022500780c */ /* 0x000fe40003f65270 */
[----:B------:R-:W-:-:S05]  /*0c00*/  IADD3 R9, PT, PT, R29, 0x1, RZ ;  /* 0x000000011d097810 */ /* 0x000fca0007ffe0ff */
[----:B--2---:R-:W-:-:S06]  /*0c10*/  IMAD.WIDE.U32 R8, R9, 0x4, R6 ;  /* 0x0000000409087825 */ /* 0x004fcc00078e0006 */
[----:B------:R-:W-:Y:S01]  /*0c20*/  @P3 IADD3 R11, PT, PT, R29, 0x2, RZ ;  /* 0x000000021d0b3810 */ /* 0x000fe20007ffe0ff */
[----:B------:R-:W2:Y:S04]  /*0c30*/  LDG.E R8, desc[UR8][R8.64] ;  /* 0x0000000808087981 */ /* 0x000ea8000c1e1900 */
[----:B------:R-:W-:-:S06]  /*0c40*/  @P3 IMAD.WIDE.U32 R6, R11, 0x4, R6 ;  /* 0x000000040b063825 */ /* 0x000fcc00078e0006 */
[----:B------:R-:W3:Y:S04]  /*0c50*/  @P3 LDG.E R6, desc[UR8][R6.64] ;  /* 0x0000000806063981 */ /* 0x000ee8000c1e1900 */
[----:B--2---:R4:W-:Y:S04]  /*0c60*/  STS [R13+0x4], R8 ;  /* 0x000004080d007388 */ /* 0x0049e80000000800 */
[----:B---3--:R4:W-:Y:S02]  /*0c70*/  @P3 STS [R13+0x8], R6 ;  /* 0x000008060d003388 */ /* 0x0089e40000000800 */
.L_x_4:
[----:B------:R-:W-:-:S05]  /*0c80*/  VIADD R28, R28, 0x1 ;  /* 0x000000011c1c7836 */ /* 0x000fca0000000000 */
[----:B------:R-:W-:-:S13]  /*0c90*/  ISETP.NE.AND P3, PT, R28, R27, PT ;  /* 0x0000001b1c00720c */ /* 0x000fda0003f65270 */
[----:B------:R-:W-:Y:S05]  /*0ca0*/  @P3 BRA `(.L_x_7) ;  /* 0xfffffff400703947 */ /* 0x000fea000383ffff */
.L_x_1:
[----:B------:R-:W0:Y:S02]  /*0cb0*/  LDC R0, c[0x0][0x380] ;  /* 0x0000e000ff007b82 */ /* 0x000e240000000800 */
[----:B01--4-:R-:W-:-:S04]  /*0cc0*/  IADD3 R6, PT, PT, R0, -UR5, RZ ;  /* 0x8000000500067c10 */ /* 0x013fc8000fffe0ff */
[----:B------:R-:W-:-:S13]  /*0cd0*/  ISETP.NE.AND P0, PT, R6, RZ, PT ;  /* 0x000000ff0600720c */ /* 0x000fda0003f05270 */
[----:B------:R-:W-:Y:S05]  /*0ce0*/  @!P0 BRA `(.L_x_0) ;  /* 0x0000000c00508947 */ /* 0x000fea0003800000 */
[----:B------:R-:W-:Y:S01]  /*0cf0*/  VIMNMX.U32 R18, PT, PT, R6, UR6, PT ;  /* 0x0000000606127c48 */ /* 0x000fe2000bfe0000 */
[----:B------:R-:W-:Y:S01]  /*0d00*/  HFMA2 R17, -RZ, RZ, 0, 0 ;  /* 0x00000000ff117431 */ /* 0x000fe200000001ff */
[C---:B------:R-:W-:Y:S01]  /*0d10*/  LOP3.LUT R19, R0.reuse, 0xfffffff0, RZ, 0xc0, !PT ;  /* 0xfffffff000137812 */ /* 0x040fe200078ec0ff */
[C-C-:B------:R-:W-:Y:S01]  /*0d20*/  IMAD R9, R0.reuse, 0xd, R3.reuse ;  /* 0x0000000d00097824 */ /* 0x140fe200078e0203 */
[C---:B------:R-:W-:Y:S01]  /*0d30*/  LOP3.LUT R6, R0.reuse, 0xf, RZ, 0xc0, !PT ;  /* 0x0000000f00067812 */ /* 0x040fe200078ec0ff */
[C-C-:B------:R-:W-:Y:S01]  /*0d40*/  IMAD R10, R0.reuse, 0xc, R3.reuse ;  /* 0x0000000c000a7824 */ /* 0x140fe200078e0203 */
[C---:B------:R-:W-:Y:S01]  /*0d50*/  LOP3.LUT R7, R0.reuse, 0x7, RZ, 0xc0, !PT ;  /* 0x0000000700077812 */ /* 0x040fe200078ec0ff */
[C-C-:B------:R-:W-:Y:S01]  /*0d60*/  IMAD R11, R0.reuse, 0xb, R3.reuse ;  /* 0x0000000b000b7824 */ /* 0x140fe200078e0203 */
[C---:B--2---:R-:W-:Y:S01]  /*0d70*/  LOP3.LUT R8, R0.reuse, 0x3, RZ, 0xc0, !PT ;  /* 0x0000000300087812 */ /* 0x044fe200078ec0ff */
[C-C-:B------:R-:W-:Y:S01]  /*0d80*/  IMAD R12, R0.reuse, 0xa, R3.reuse ;  /* 0x0000000a000c7824 */ /* 0x140fe200078e0203 */
[C---:B------:R-:W-:Y:S01]  /*0d90*/  LEA R14, R0.reuse, R3, 0x2 ;  /* 0x00000003000e7211 */ /* 0x040fe200078e10ff */
[--C-:B------:R-:W-:Y:S01]  /*0da0*/  IMAD R13, R0, 0x5, R3.reuse ;  /* 0x00000005000d7824 */ /* 0x100fe200078e0203 */
[----:B------:R-:W-:Y:S01]  /*0db0*/  VIMNMX.U32 R18, PT, PT, R18, 0x1, !PT ;  /* 0x0000000112127848 */ /* 0x000fe20007fe0000 */
[C-C-:B------:R-:W-:Y:S01]  /*0dc0*/  IMAD R15, R0.reuse, 0x3, R3.reuse ;  /* 0x00000003000f7824 */ /* 0x140fe200078e0203 */
[----:B------:R-:W-:Y:S01]  /*0dd0*/  IADD3 R19, PT, PT, -R19, RZ, RZ ;  /* 0x000000ff13137210 */ /* 0x000fe20007ffe1ff */
[----:B------:R-:W-:-:S07]  /*0de0*/  IMAD R16, R0, 0x2, R3 ;  /* 0x0000000200107824 */ /* 0x000fce00078e0203 */
.L_x_13:
[----:B0-----:R-:W0:Y:S01]  /*0df0*/  LDC R0, c[0x0][0x380] ;  /* 0x0000e000ff007b82 */ /* 0x001e220000000800 */
[----:B------:R-:W-:Y:S01]  /*0e00*/  IADD3 R21, PT, PT, R3, R17, RZ ;  /* 0x0000001103157210 */ /* 0x000fe20007ffe0ff */
[----:B0-2---:R-:W-:-:S05]  /*0e10*/  VIADD R20, R0, 0xffffffff ;  /* 0xffffffff00147836 */ /* 0x005fca0000000000 */
[----:B------:R-:W-:Y:S02]  /*0e20*/  ISETP.GE.U32.AND P0, PT, R20, 0xf, PT ;  /* 0x0000000f1400780c */ /* 0x000fe40003f06070 */
[----:B------:R-:W-:-:S11]  /*0e30*/  MOV R20, RZ ;  /* 0x000000ff00147202 */ /* 0x000fd60000000f00 */
[----:B-1----:R-:W-:Y:S05]  /*0e40*/  @!P0 BRA `(.L_x_8) ;  /* 0x0000000400948947 */ /* 0x002fea0003800000 */
[----:B------:R-:W0:Y:S01]  /*0e50*/  S2R R25, SR_CgaCtaId ;  /* 0x0000000000197919 */ /* 0x000e220000008800 */
[----:B------:R-:W-:Y:S01]  /*0e60*/  VIADD R23, R17, UR6 ;  /* 0x0000000611177c36 */ /* 0x000fe20008000000 */
[----:B------:R-:W-:Y:S01]  /*0e70*/  MOV R20, 0x400 ;  /* 0x0000040000147802 */ /* 0x000fe20000000f00 */
[C-C-:B------:R-:W-:Y:S01]  /*0e80*/  IMAD R22, R0.reuse, 0xf, R3.reuse ;  /* 0x0000000f00167824 */ /* 0x140fe200078e0203 */
[C---:B------:R-:W-:Y:S01]  /*0e90*/  LEA R38, R0.reuse, R3, 0x3 ;  /* 0x0000000300267211 */ /* 0x040fe200078e18ff */
[C-C-:B------:R-:W-:Y:S01]  /*0ea0*/  IMAD R30, R0.reuse, 0xe, R3.reuse ;  /* 0x0000000e001e7824 */ /* 0x140fe200078e0203 */
[----:B------:R-:W-:Y:S01]  /*0eb0*/  SHF.L.U32 R23, R23, 0x2, RZ ;  /* 0x0000000217177819 */ /* 0x000fe200000006ff */
[--C-:B------:R-:W-:Y:S01]  /*0ec0*/  IMAD R40, R0, 0x7, R3.reuse ;  /* 0x0000000700287824 */ /* 0x100fe200078e0203 */
[-C--:B------:R-:W-:Y:S01]  /*0ed0*/  IADD3 R33, PT, PT, R10, R17.reuse, RZ ;  /* 0x000000110a217210 */ /* 0x080fe20007ffe0ff */
[C-C-:B------:R-:W-:Y:S01]  /*0ee0*/  IMAD R36, R0.reuse, 0x9, R3.reuse ;  /* 0x0000000900247824 */ /* 0x140fe200078e0203 */
[-C--:B------:R-:W-:Y:S01]  /*0ef0*/  IADD3 R35, PT, PT, R11, R17.reuse, RZ ;  /* 0x000000110b237210 */ /* 0x080fe20007ffe0ff */
[----:B------:R-:W-:Y:S01]  /*0f00*/  IMAD R24, R0, 0x6, R3 ;  /* 0x0000000600187824 */ /* 0x000fe200078e0203 */
[-C--:B------:R-:W-:Y:S01]  /*0f10*/  IADD3 R39, PT, PT, R13, R17.reuse, RZ ;  /* 0x000000110d277210 */ /* 0x080fe20007ffe0ff */
[--C-:B------:R-:W-:Y:S01]  /*0f20*/  IMAD.IADD R31, R9, 0x1, R17.reuse ;  /* 0x00000001091f7824 */ /* 0x100fe200078e0211 */
[-C--:B------:R-:W-:Y:S01]  /*0f30*/  IADD3 R41, PT, PT, R14, R17.reuse, RZ ;  /* 0x000000110e297210 */ /* 0x080fe20007ffe0ff */
[--C-:B------:R-:W-:Y:S01]  /*0f40*/  IMAD.IADD R34, R12, 0x1, R17.reuse ;  /* 0x000000010c227824 */ /* 0x100fe200078e0211 */
[----:B------:R-:W-:Y:S01]  /*0f50*/  IADD3 R45, PT, PT, R16, R17, RZ ;  /* 0x00000011102d7210 */ /* 0x000fe20007ffe0ff */
[----:B------:R-:W-:Y:S01]  /*0f60*/  IMAD.IADD R43, R15, 0x1, R17 ;  /* 0x000000010f2b7824 */ /* 0x000fe200078e0211 */
[----:B------:R-:W-:Y:S01]  /*0f70*/  MOV R42, R21 ;  /* 0x00000015002a7202 */ /* 0x000fe20000000f00 */
[----:B------:R-:W-:Y:S01]  /*0f80*/  IMAD.MOV.U32 R44, RZ, RZ, R19 ;  /* 0x000000ffff2c7224 */ /* 0x000fe200078e0013 */
[----:B------:R-:W-:Y:S01]  /*0f90*/  LOP3.LUT R28, R0, 0xfffffff0, RZ, 0xc0, !PT ;  /* 0xfffffff0001c7812 */ /* 0x000fe200078ec0ff */
[--C-:B------:R-:W-:Y:S01]  /*0fa0*/  IMAD.IADD R36, R36, 0x1, R17.reuse ;  /* 0x0000000124247824 */ /* 0x100fe200078e0211 */
[-C--:B------:R-:W-:Y:S01]  /*0fb0*/  IADD3 R29, PT, PT, R22, R17.reuse, RZ ;  /* 0x00000011161d7210 */ /* 0x080fe20007ffe0ff */
[----:B------:R-:W-:Y:S01]  /*0fc0*/  IMAD.IADD R37, R24, 0x1, R17 ;  /* 0x0000000118257824 */ /* 0x000fe200078e0211 */
[----:B------:R-:W-:-:S02]  /*0fd0*/  IADD3 R30, PT, PT, R30, R17, RZ ;  /* 0x000000111e1e7210 */ /* 0x000fc40007ffe0ff */
[-C--:B------:R-:W-:Y:S02]  /*0fe0*/  IADD3 R38, PT, PT, R38, R17.reuse, RZ ;  /* 0x0000001126267210 */ /* 0x080fe40007ffe0ff */
[----:B------:R-:W-:Y:S02]  /*0ff0*/  IADD3 R40, PT, PT, R40, R17, RZ ;  /* 0x0000001128287210 */ /* 0x000fe40007ffe0ff */
[----:B0-----:R-:W-:-:S05]  /*1000*/  LEA R20, R25, R20, 0x18 ;  /* 0x0000001419147211 */ /* 0x001fca00078ec0ff */
[-C--:B------:R-:W-:Y:S01]  /*1010*/  IMAD R23, R23, R0.reuse, R20 ;  /* 0x0000000017177224 */ /* 0x080fe200078e0214 */
[----:B------:R-:W-:-:S04]  /*1020*/  IADD3 R20, PT, PT, R17, R0, R3 ;  /* 0x0000000011147210 */ /* 0x000fc80007ffe003 */
[----:B------:R-:W-:-:S07]  /*1030*/  IADD3 R32, PT, PT, R23, 0x20, RZ ;  /* 0x0000002017207810 */ /* 0x000fce0007ffe0ff */
.L_x_9:
[----:B------:R-:W0:Y:S02]  /*1040*/  LDC.64 R22, c[0x0][0x390] ;  /* 0x0000e400ff167b82 */ /* 0x000e240000000a00 */
[----:B0-----:R-:W-:-:S06]  /*1050*/  IMAD.WIDE.U32 R24, R42, 0x4, R22 ;  /* 0x000000042a187825 */ /* 0x001fcc00078e0016 */
[----:B------:R-:W2:Y:S04]  /*1060*/  LDG.E R25, desc[UR8][R24.64] ;  /* 0x0000000818197981 */ /* 0x000ea8000c1e1900 */
[----:B--2---:R0:W-:Y:S02]  /*1070*/  STS [R32+-0x20], R25 ;  /* 0xffffe01920007388 */ /* 0x0041e40000000800 */
[----:B0-----:R-:W-:-:S05]  /*1080*/  IMAD.WIDE.U32 R24, R20, 0x4, R22 ;  /* 0x0000000414187825 */ /* 0x001fca00078e0016 */
[----:B------:R-:W2:Y:S04]  /*1090*/  LDG.E R27, desc[UR8][R24.64] ;  /* 0x00000008181b7981 */ /* 0x000ea8000c1e1900 */
[----:B--2---:R0:W-:Y:S02]  /*10a0*/  STS [R32+-0x1c], R27 ;  /* 0xffffe41b20007388 */ /* 0x0041e40000000800 */
[----:B0-----:R-:W-:-:S06]  /*10b0*/  IMAD.WIDE.U32 R26, R45, 0x4, R22 ;  /* 0x000000042d1a7825 */ /* 0x001fcc00078e0016 */
[----:B------:R-:W2:Y:S01]  /*10c0*/  LDG.E R26, desc[UR8][R26.64] ;  /* 0x000000081a1a7981 */ /* 0x000ea2000c1e1900 */
[----:B------:R-:W-:-:S06]  /*10d0*/  IMAD.WIDE.U32 R24, R41, 0x4, R22 ;  /* 0x0000000429187825 */ /* 0x000fcc00078e0016 */
[----:B------:R-:W3:Y:S04]  /*10e0*/  LDG.E R25, desc[UR8][R24.64] ;  /* 0x0000000818197981 */ /* 0x000ee8000c1e1900 */
[----:B--2---:R0:W-:Y:S02]  /*10f0*/  STS [R32+-0x18], R26 ;  /* 0xffffe81a20007388 */ /* 0x0041e40000000800 */
[----:B0-----:R-:W-:-:S06]  /*1100*/  IMAD.WIDE.U32 R26, R43, 0x4, R22 ;  /* 0x000000042b1a7825 */ /* 0x001fcc00078e0016 */
[----:B------:R-:W2:Y:S04]  /*1110*/  LDG.E R27, desc[UR8][R26.64] ;  /* 0x000000081a1b7981 */ /* 0x000ea8000c1e1900 */
[----:B---3--:R0:W-:Y:S02]  /*1120*/  STS [R32+-0x10], R25 ;  /* 0xfffff01920007388 */ /* 0x0081e40000000800 */
[----:B0-----:R-:W-:-:S06]  /*1130*/  IMAD.WIDE.U32 R24, R39, 0x4, R22 ;  /* 0x0000000427187825 */ /* 0x001fcc00078e0016 */
        /* <DEDUP_REMOVED lines=10> */
[----:B---3--:R0:W-:Y:S02]  /*11e0*/  STS [R32], R25 ;  /* 0x0000001920007388 */ /* 0x0081e40000000800 */
[----:B0-----:R-:W-:-:S06]  /*11f0*/  IMAD.WIDE.U32 R24, R36, 0x4, R22 ;  /* 0x0000000424187825 */ /* 0x001fcc00078e0016 */
[----:B------:R-:W3:Y:S04]  /*1200*/  LDG.E R24, desc[UR8][R24.64] ;  /* 0x0000000818187981 */ /* 0x000ee8000c1e1900 */
[----:B--2---:R0:W-:Y:S02]  /*1210*/  STS [R32+-0x4], R27 ;  /* 0xfffffc1b20007388 */ /* 0x0041e40000000800 */
[----:B0-----:R-:W-:-:S06]  /*1220*/  IMAD.WIDE.U32 R26, R34, 0x4, R22 ;  /* 0x00000004221a7825 */ /* 0x001fcc00078e0016 */
[----:B------:R-:W2:Y:S04]  /*1230*/  LDG.E R26, desc[UR8][R26.64] ;  /* 0x000000081a1a7981 */ /* 0x000ea8000c1e1900 */
[----:B---3--:R0:W-:Y:S02]  /*1240*/  STS [R32+0x4], R24 ;  /* 0x0000041820007388 */ /* 0x0081e40000000800 */
[----:B0-----:R-:W-:-:S06]  /*1250*/  IMAD.WIDE.U32 R24, R33, 0x4, R22 ;  /* 0x0000000421187825 */ /* 0x001fcc00078e0016 */
[----:B------:R-:W3:Y:S04]  /*1260*/  LDG.E R25, desc[UR8][R24.64] ;  /* 0x0000000818197981 */ /* 0x000ee8000c1e1900 */
[----:B--2---:R0:W-:Y:S02]  /*1270*/  STS [R32+0x8], R26 ;  /* 0x0000081a20007388 */ /* 0x0041e40000000800 */
[----:B0-----:R-:W-:-:S06]  /*1280*/  IMAD.WIDE.U32 R26, R35, 0x4, R22 ;  /* 0x00000004231a7825 */ /* 0x001fcc00078e0016 */
[----:B------:R-:W2:Y:S04]  /*1290*/  LDG.E R27, desc[UR8][R26.64] ;  /* 0x000000081a1b7981 */ /* 0x000ea8000c1e1900 */
[----:B---3--:R0:W-:Y:S02]  /*12a0*/  STS [R32+0x10], R25 ;  /* 0x0000101920007388 */ /* 0x0081e40000000800 */
[----:B0-----:R-:W-:-:S06]  /*12b0*/  IMAD.WIDE.U32 R24, R31, 0x4, R22 ;  /* 0x000000041f187825 */ /* 0x001fcc00078e0016 */
[----:B------:R-:W3:Y:S04]  /*12c0*/  LDG.E R24, desc[UR8][R24.64] ;  /* 0x0000000818187981 */ /* 0x000ee8000c1e1900 */
[----:B--2---:R0:W-:Y:S02]  /*12d0*/  STS [R32+0xc], R27 ;  /* 0x00000c1b20007388 */ /* 0x0041e40000000800 */
[----:B0-----:R-:W-:-:S04]  /*12e0*/  IMAD.WIDE.U32 R26, R30, 0x4, R22 ;  /* 0x000000041e1a7825 */ /* 0x001fc800078e0016 */
[----:B------:R-:W-:Y:S02]  /*12f0*/  IMAD.WIDE.U32 R22, R29, 0x4, R22 ;  /* 0x000000041d167825 */ /* 0x000fe400078e0016 */
[----:B------:R-:W2:Y:S04]  /*1300*/  LDG.E R26, desc[UR8][R26.64] ;  /* 0x000000081a1a7981 */ /* 0x000ea8000c1e1900 */
[----:B------:R-:W4:Y:S01]  /*1310*/  LDG.E R23, desc[UR8][R22.64] ;  /* 0x0000000816177981 */ /* 0x000f22000c1e1900 */
[----:B------:R-:W-:-:S04]  /*1320*/  IADD3 R44, PT, PT, R44, 0x10, RZ ;  /* 0x000000102c2c7810 */ /* 0x000fc80007ffe0ff */
[----:B------:R-:W-:Y:S01]  /*1330*/  ISETP.NE.AND P0, PT, R44, RZ, PT ;  /* 0x000000ff2c00720c */ /* 0x000fe20003f05270 */
[----:B---3--:R-:W-:Y:S01]  /*1340*/  STS [R32+0x14], R24 ;  /* 0x0000141820007388 */ /* 0x008fe20000000800 */
[C---:B------:R-:W-:Y:S01]  /*1350*/  IMAD R42, R0.reuse, 0x10, R42 ;  /* 0x00000010002a7824 */ /* 0x040fe200078e022a */
[C---:B------:R-:W-:Y:S01]  /*1360*/  LEA R20, R0.reuse, R20, 0x4 ;  /* 0x0000001400147211 */ /* 0x040fe200078e20ff */
[C---:B------:R-:W-:Y:S01]  /*1370*/  IMAD R43, R0.reuse, 0x10, R43 ;  /* 0x00000010002b7824 */ /* 0x040fe200078e022b */
[C---:B------:R-:W-:Y:S01]  /*1380*/  LEA R45, R0.reuse, R45, 0x4 ;  /* 0x0000002d002d7211 */ /* 0x040fe200078e20ff */
[C---:B------:R-:W-:Y:S01]  /*1390*/  IMAD R40, R0.reuse, 0x10, R40 ;  /* 0x0000001000287824 */ /* 0x040fe200078e0228 */
[C---:B------:R-:W-:Y:S01]  /*13a0*/  LEA R41, R0.reuse, R41, 0x4 ;  /* 0x0000002900297211 */ /* 0x040fe200078e20ff */
[C---:B------:R-:W-:Y:S01]  /*13b0*/  IMAD R35, R0.reuse, 0x10, R35 ;  /* 0x0000001000237824 */ /* 0x040fe200078e0223 */
[C---:B------:R-:W-:Y:S01]  /*13c0*/  LEA R39, R0.reuse, R39, 0x4 ;  /* 0x0000002700277211 */ /* 0x040fe200078e20ff */
[C---:B------:R-:W-:Y:S01]  /*13d0*/  IMAD R30, R0.reuse, 0x10, R30 ;  /* 0x00000010001e7824 */ /* 0x040fe200078e021e */
[----:B------:R-:W-:-:S02]  /*13e0*/  LEA R37, R0, R37, 0x4 ;  /* 0x0000002500257211 */ /* 0x000fc400078e20ff */
[C---:B------:R-:W-:Y:S02]  /*13f0*/  LEA R38, R0.reuse, R38, 0x4 ;  /* 0x0000002600267211 */ /* 0x040fe400078e20ff */
[C---:B------:R-:W-:Y:S02]  /*1400*/  LEA R36, R0.reuse, R36, 0x4 ;  /* 0x0000002400247211 */ /* 0x040fe400078e20ff */
[C---:B------:R-:W-:Y:S02]  /*1410*/  LEA R34, R0.reuse, R34, 0x4 ;  /* 0x0000002200227211 */ /* 0x040fe400078e20ff */
[C---:B------:R-:W-:Y:S02]  /*1420*/  LEA R33, R0.reuse, R33, 0x4 ;  /* 0x0000002100217211 */ /* 0x040fe400078e20ff */
[C---:B------:R-:W-:Y:S02]  /*1430*/  LEA R31, R0.reuse, R31, 0x4 ;  /* 0x0000001f001f7211 */ /* 0x040fe400078e20ff */
[----:B------:R-:W-:Y:S01]  /*1440*/  LEA R29, R0, R29, 0x4 ;  /* 0x0000001d001d7211 */ /* 0x000fe200078e20ff */
[----:B--2---:R-:W-:Y:S04]  /*1450*/  STS [R32+0x18], R26 ;  /* 0x0000181a20007388 */ /* 0x004fe80000000800 */
[----:B----4-:R0:W-:Y:S02]  /*1460*/  STS [R32+0x1c], R23 ;  /* 0x00001c1720007388 */ /* 0x0101e40000000800 */
[----:B0-----:R-:W-:Y:S01]  /*1470*/  IADD3 R32, PT, PT, R32, 0x40, RZ ;  /* 0x0000004020207810 */ /* 0x001fe20007ffe0ff */
[----:B------:R-:W-:Y:S06]  /*1480*/  @P0 BRA `(.L_x_9) ;  /* 0xfffffff800ec0947 */ /* 0x000fec000383ffff */
[----:B------:R-:W-:-:S07]  /*1490*/  MOV R20, R28 ;  /* 0x0000001c00147202 */ /* 0x000fce0000000f00 */
.L_x_8:
[----:B------:R-:W-:-:S13]  /*14a0*/  ISETP.NE.AND P0, PT, R6, RZ, PT ;  /* 0x000000ff0600720c */ /* 0x000fda0003f05270 */
[----:B------:R-:W-:Y:S05]  /*14b0*/  @!P0 BRA `(.L_x_10) ;  /* 0x0000000400508947 */ /* 0x000fea0003800000 */
[----:B------:R-:W-:Y:S02]  /*14c0*/  IADD3 R22, PT, PT, R6, -0x1, RZ ;  /* 0xffffffff06167810 */ /* 0x000fe40007ffe0ff */
[----:B------:R-:W-:Y:S02]  /*14d0*/  ISETP.NE.AND P1, PT, R7, RZ, PT ;  /* 0x000000ff0700720c */ /* 0x000fe40003f25270 */
[----:B------:R-:W-:-:S13]  /*14e0*/  ISETP.GE.U32.AND P0, PT, R22, 0x7, PT ;  /* 0x000000071600780c */ /* 0x000fda0003f06070 */
[----:B------:R-:W-:Y:S05]  /*14f0*/  @!P0 BRA `(.L_x_11) ;  /* 0x0000000000908947 */ /* 0x000fea0003800000 */
[----:B------:R-:W-:Y:S01]  /*1500*/  IMAD R37, R20, R0, R21 ;  /* 0x0000000014257224 */ /* 0x000fe200078e0215 */
[----:B------:R-:W0:Y:S03]  /*1510*/  LDC.64 R22, c[0x0][0x390] ;  /* 0x0000e400ff167b82 */ /* 0x000e260000000a00 */
[----:B------:R-:W-:-:S05]  /*1520*/  IMAD.IADD R35, R37, 0x1, R0 ;  /* 0x0000000125237824 */ /* 0x000fca00078e0200 */
[----:B------:R-:W-:-:S04]  /*1530*/  IADD3 R33, PT, PT, R35, R0, RZ ;  /* 0x0000000023217210 */ /* 0x000fc80007ffe0ff */
[----:B------:R-:W-:-:S04]  /*1540*/  IADD3 R31, PT, PT, R33, R0, RZ ;  /* 0x00000000211f7210 */ /* 0x000fc80007ffe0ff */
[----:B------:R-:W-:-:S05]  /*1550*/  IADD3 R29, PT, PT, R31, R0, RZ ;  /* 0x000000001f1d7210 */ /* 0x000fca0007ffe0ff */
[----:B------:R-:W-:Y:S02]  /*1560*/  IMAD.IADD R27, R29, 0x1, R0 ;  /* 0x000000011d1b7824 */ /* 0x000fe400078e0200 */
[----:B0-----:R-:W-:-:S03]  /*1570*/  IMAD.WIDE.U32 R36, R37, 0x4, R22 ;  /* 0x0000000425247825 */ /* 0x001fc600078e0016 */
[----:B------:R-:W-:Y:S01]  /*1580*/  IADD3 R25, PT, PT, R27, R0, RZ ;  /* 0x000000001b197210 */ /* 0x000fe20007ffe0ff */
[----:B------:R-:W-:-:S03]  /*1590*/  IMAD.WIDE.U32 R34, R35, 0x4, R22 ;  /* 0x0000000423227825 */ /* 0x000fc600078e0016 */
[----:B------:R-:W-:Y:S01]  /*15a0*/  IADD3 R39, PT, PT, R25, R0, RZ ;  /* 0x0000000019277210 */ /* 0x000fe20007ffe0ff */
[----:B------:R-:W2:Y:S01]  /*15b0*/  LDG.E R36, desc[UR8][R36.64] ;  /* 0x0000000824247981 */ /* 0x000ea2000c1e1900 */
[----:B------:R-:W-:-:S03]  /*15c0*/  IMAD.WIDE.U32 R32, R33, 0x4, R22 ;  /* 0x0000000421207825 */ /* 0x000fc600078e0016 */
[----:B------:R-:W3:Y:S01]  /*15d0*/  LDG.E R34, desc[UR8][R34.64] ;  /* 0x0000000822227981 */ /* 0x000ee2000c1e1900 */
[----:B------:R-:W-:-:S03]  /*15e0*/  IMAD.WIDE.U32 R30, R31, 0x4, R22 ;  /* 0x000000041f1e7825 */ /* 0x000fc600078e0016 */
[----:B------:R0:W4:Y:S01]  /*15f0*/  LDG.E R32, desc[UR8][R32.64] ;  /* 0x0000000820207981 */ /* 0x000122000c1e1900 */
[----:B------:R-:W-:-:S03]  /*1600*/  IMAD.WIDE.U32 R28, R29, 0x4, R22 ;  /* 0x000000041d1c7825 */ /* 0x000fc600078e0016 */
[----:B------:R-:W5:Y:S01]  /*1610*/  LDG.E R30, desc[UR8][R30.64] ;  /* 0x000000081e1e7981 */ /* 0x000f62000c1e1900 */
[----:B------:R-:W-:-:S03]  /*1620*/  IMAD.WIDE.U32 R26, R27, 0x4, R22 ;  /* 0x000000041b1a7825 */ /* 0x000fc600078e0016 */
[----:B------:R-:W5:Y:S01]  /*1630*/  LDG.E R28, desc[UR8][R28.64] ;  /* 0x000000081c1c7981 */ /* 0x000f62000c1e1900 */
[----:B------:R-:W-:-:S03]  /*1640*/  IMAD.WIDE.U32 R24, R25, 0x4, R22 ;  /* 0x0000000419187825 */ /* 0x000fc600078e0016 */
[----:B------:R-:W5:Y:S01]  /*1650*/  LDG.E R26, desc[UR8][R26.64] ;  /* 0x000000081a1a7981 */ /* 0x000f62000c1e1900 */
[----:B------:R-:W-:-:S03]  /*1660*/  IMAD.WIDE.U32 R22, R39, 0x4, R22 ;  /* 0x0000000427167825 */ /* 0x000fc600078e0016 */
[----:B------:R-:W5:Y:S04]  /*1670*/  LDG.E R24, desc[UR8][R24.64] ;  /* 0x0000000818187981 */ /* 0x000f68000c1e1900 */
[----:B------:R-:W5:Y:S01]  /*1680*/  LDG.E R22, desc[UR8][R22.64] ;  /* 0x0000000816167981 */ /* 0x000f62000c1e1900 */
[----:B0-----:R-:W-:-:S05]  /*1690*/  IMAD R33, R17, R0, R20 ;  /* 0x0000000011217224 */ /* 0x001fca00078e0214 */
        /* <DEDUP_REMOVED lines=10> */
.L_x_11:
[----:B------:R-:W-:Y:S05]  /*1740*/  @!P1 BRA `(.L_x_10) ;  /* 0x0000000000ac9947 */ /* 0x000fea0003800000 */
[----:B0-----:R-:W-:Y:S02]  /*1750*/  IADD3 R22, PT, PT, R7, -0x1, RZ ;  /* 0xffffffff07167810 */ /* 0x001fe40007ffe0ff */
[----:B------:R-:W-:Y:S02]  /*1760*/  ISETP.NE.AND P1, PT, R8, RZ, PT ;  /* 0x000000ff0800720c */ /* 0x000fe40003f25270 */
[----:B------:R-:W-:-:S13]  /*1770*/  ISETP.GE.U32.AND P0, PT, R22, 0x3, PT ;  /* 0x000000031600780c */ /* 0x000fda0003f06070 */
[----:B------:R-:W-:Y:S05]  /*1780*/  @!P0 BRA `(.L_x_12) ;  /* 0x0000000000508947 */ /* 0x000fea0003800000 */
[----:B------:R-:W0:Y:S01]  /*1790*/  LDC.64 R24, c[0x0][0x390] ;  /* 0x0000e400ff187b82 */ /* 0x000e220000000a00 */
[----:B------:R-:W-:-:S05]  /*17a0*/  IMAD R29, R20, R0, R21 ;  /* 0x00000000141d7224 */ /* 0x000fca00078e0215 */
[----:B------:R-:W-:-:S04]  /*17b0*/  IADD3 R27, PT, PT, R29, R0, RZ ;  /* 0x000000001d1b7210 */ /* 0x000fc80007ffe0ff */
[----:B------:R-:W-:-:S05]  /*17c0*/  IADD3 R23, PT, PT, R27, R0, RZ ;  /* 0x000000001b177210 */ /* 0x000fca0007ffe0ff */
[----:B------:R-:W-:Y:S02]  /*17d0*/  IMAD.IADD R31, R23, 0x1, R0 ;  /* 0x00000001171f7824 */ /* 0x000fe400078e0200 */
        /* <DEDUP_REMOVED lines=15> */
.L_x_12:
[----:B------:R-:W-:Y:S05]  /*18d0*/  @!P1 BRA `(.L_x_10) ;  /* 0x0000000000489947 */ /* 0x000fea0003800000 */
[----:B0-----:R-:W0:Y:S01]  /*18e0*/  LDC.64 R22, c[0x0][0x390] ;  /* 0x0000e400ff167b82 */ /* 0x001e220000000a00 */
[----:B------:R-:W-:-:S04]  /*18f0*/  IMAD R27, R20, R0, R21 ;  /* 0x00000000141b7224 */ /* 0x000fc800078e0215 */
[----:B0-----:R-:W-:-:S06]  /*1900*/  IMAD.WIDE.U32 R24, R27, 0x4, R22 ;  /* 0x000000041b187825 */ /* 0x001fcc00078e0016 */
[----:B------:R-:W2:Y:S01]  /*1910*/  LDG.E R24, desc[UR8][R24.64] ;  /* 0x0000000818187981 */ /* 0x000ea2000c1e1900 */
[----:B------:R-:W-:Y:S01]  /*1920*/  IMAD R21, R17, R0, R20 ;  /* 0x0000000011157224 */ /* 0x000fe200078e0214 */
[----:B------:R-:W-:-:S04]  /*1930*/  ISETP.NE.AND P0, PT, R8, 0x1, PT ;  /* 0x000000010800780c */ /* 0x000fc80003f05270 */
[----:B------:R-:W-:-:S05]  /*1940*/  LEA R29, R21, R4, 0x2 ;  /* 0x00000004151d7211 */ /* 0x000fca00078e10ff */
[----:B--2---:R1:W-:Y:S04]  /*1950*/  STS [R29], R24 ;  /* 0x000000181d007388 */ /* 0x0043e80000000800 */
[----:B------:R-:W-:Y:S05]  /*1960*/  @!P0 BRA `(.L_x_10) ;  /* 0x0000000000248947 */ /* 0x000fea0003800000 */
[----:B------:R-:W-:Y:S01]  /*1970*/  ISETP.NE.AND P0, PT, R8, 0x2, PT ;  /* 0x000000020800780c */ /* 0x000fe20003f05270 */
[----:B------:R-:W-:-:S12]  /*1980*/  IMAD.IADD R21, R27, 0x1, R0 ;  /* 0x000000011b157824 */ /* 0x000fd800078e0200 */
[C---:B------:R-:W-:Y:S01]  /*1990*/  @P0 IADD3 R25, PT, PT, R21.reuse, R0, RZ ;  /* 0x0000000015190210 */ /* 0x040fe20007ffe0ff */
[----:B------:R-:W-:-:S04]  /*19a0*/  IMAD.WIDE.U32 R20, R21, 0x4, R22 ;  /* 0x0000000415147825 */ /* 0x000fc800078e0016 */
[----:B------:R-:W-:Y:S02]  /*19b0*/  @P0 IMAD.WIDE.U32 R22, R25, 0x4, R22 ;  /* 0x0000000419160825 */ /* 0x000fe400078e0016 */
[----:B------:R-:W2:Y:S04]  /*19c0*/  LDG.E R20, desc[UR8][R20.64] ;  /* 0x0000000814147981 */ /* 0x000ea8000c1e1900 */
[----:B------:R-:W3:Y:S04]  /*19d0*/  @P0 LDG.E R22, desc[UR8][R22.64] ;  /* 0x0000000816160981 */ /* 0x000ee8000c1e1900 */
[----:B--2---:R2:W-:Y:S04]  /*19e0*/  STS [R29+0x4], R20 ;  /* 0x000004141d007388 */ /* 0x0045e80000000800 */
[----:B---3--:R2:W-:Y:S02]  /*19f0*/  @P0 STS [R29+0x8], R22 ;  /* 0x000008161d000388 */ /* 0x0085e40000000800 */
.L_x_10:
[----:B------:R-:W-:-:S04]  /*1a00*/  IADD3 R17, PT, PT, R17, 0x1, RZ ;  /* 0x0000000111117810 */ /* 0x000fc80007ffe0ff */
[----:B------:R-:W-:-:S13]  /*1a10*/  ISETP.NE.AND P0, PT, R17, R18, PT ;  /* 0x000000121100720c */ /* 0x000fda0003f05270 */
[----:B------:R-:W-:Y:S05]  /*1a20*/  @P0 BRA `(.L_x_13) ;  /* 0xfffffff000f00947 */ /* 0x000fea000383ffff */
.L_x_0:
[----:B------:R-:W-:Y:S01]  /*1a30*/  BAR.SYNC.DEFER_BLOCKING 0x0 ;  /* 0x0000000000007b1d */ /* 0x000fe20000010000 */
[----:B------:R-:W-:Y:S01]  /*1a40*/  ISETP.NE.AND P0, PT, R0, RZ, PT ;  /* 0x000000ff0000720c */ /* 0x000fe20003f05270 */
[----:B--2---:R-:W-:-:S12]  /*1a50*/  HFMA2 R8, -RZ, RZ, 0, 0 ;  /* 0x00000000ff087431 */ /* 0x004fd800000001ff */
[----:B------:R-:W-:Y:S05]  /*1a60*/  @!P0 BRA `(.L_x_14) ;  /* 0x0000000400a88947 */ /* 0x000fea0003800000 */
[----:B------:R-:W2:Y:S01]  /*1a70*/  S2R R7, SR_TID.Y ;  /* 0x0000000000077919 */ /* 0x000ea20000002200 */
[C---:B------:R-:W-:Y:S01]  /*1a80*/  VIADD R6, R0.reuse, 0xffffffff ;  /* 0xffffffff00067836 */ /* 0x040fe20000000000 */
[----:B0-----:R-:W-:Y:S01]  /*1a90*/  LOP3.LUT R28, R0, 0x7, RZ, 0xc0, !PT ;  /* 0x00000007001c7812 */ /* 0x001fe200078ec0ff */
[----:B------:R-:W0:Y:S01]  /*1aa0*/  S2R R3, SR_TID.X ;  /* 0x0000000000037919 */ /* 0x000e220000002100 */
[----:B------:R-:W-:Y:S02]  /*1ab0*/  MOV R8, RZ ;  /* 0x000000ff00087202 */ /* 0x000fe40000000f00 */
[----:B------:R-:W-:Y:S02]  /*1ac0*/  ISETP.GE.U32.AND P0, PT, R6, 0x7, PT ;  /* 0x000000070600780c */ /* 0x000fe40003f06070 */
[----:B------:R-:W-:Y:S02]  /*1ad0*/  ISETP.NE.AND P1, PT, R28, RZ, PT ;  /* 0x000000ff1c00720c */ /* 0x000fe40003f25270 */
[----:B------:R-:W-:Y:S01]  /*1ae0*/  MOV R6, RZ ;  /* 0x000000ff00067202 */ /* 0x000fe20000000f00 */
[----:B--2---:R-:W-:-:S08]  /*1af0*/  IMAD R7, R7, R0, RZ ;  /* 0x0000000007077224 */ /* 0x004fd000078e02ff */
[----:B------:R-:W-:Y:S05]  /*1b00*/  @!P0 BRA `(.L_x_15) ;  /* 0x0000000000a48947 */ /* 0x000fea0003800000 */
[----:B------:R-:W2:Y:S01]  /*1b10*/  S2UR UR5, SR_CgaCtaId ;  /* 0x00000000000579c3 */ /* 0x000ea20000008800 */
[----:B0-----:R-:W-:Y:S01]  /*1b20*/  IADD3 R9, PT, PT, R3, UR6, RZ ;  /* 0x0000000603097c10 */ /* 0x001fe2000fffe0ff */
[----:B------:R-:W-:Y:S01]  /*1b30*/  UMOV UR4, 0x400 ;  /* 0x0000040000047882 */ /* 0x000fe20000000000 */
[----:B------:R-:W-:Y:S02]  /*1b40*/  LOP3.LUT R6, R0, 0xfffffff8, RZ, 0xc0, !PT ;  /* 0xfffffff800067812 */ /* 0x000fe400078ec0ff */
[----:B------:R-:W-:Y:S01]  /*1b50*/  MOV R8, RZ ;  /* 0x000000ff00087202 */ /* 0x000fe20000000f00 */
[----:B------:R-:W-:Y:S01]  /*1b60*/  IMAD.SHL.U32 R9, R9, 0x4, RZ ;  /* 0x0000000409097824 */ /* 0x000fe200078e00ff */
[----:B------:R-:W-:Y:S01]  /*1b70*/  IADD3 R11, PT, PT, -R6, RZ, RZ ;  /* 0x000000ff060b7210 */ /* 0x000fe20007ffe1ff */
[----:B--2---:R-:W-:-:S06]  /*1b80*/  ULEA UR4, UR5, UR4, 0x18 ;  /* 0x0000000405047291 */ /* 0x004fcc000f8ec0ff */
[----:B------:R-:W-:Y:S01]  /*1b90*/  IMAD R10, R9, R0, UR4 ;  /* 0x00000004090a7e24 */ /* 0x000fe2000f8e0200 */
[----:B------:R-:W-:-:S04]  /*1ba0*/  LEA R9, R7, UR4, 0x2 ;  /* 0x0000000407097c11 */ /* 0x000fc8000f8e10ff */
[----:B------:R-:W-:Y:S01]  /*1bb0*/  IADD3 R10, PT, PT, R10, 0x10, RZ ;  /* 0x000000100a0a7810 */ /* 0x000fe20007ffe0ff */
[----:B------:R-:W-:-:S07]  /*1bc0*/  VIADD R9, R9, 0x10 ;  /* 0x0000001009097836 */ /* 0x000fce0000000000 */
.L_x_16:
[----:B------:R-:W-:Y:S01]  /*1bd0*/  LDS R13, [R9+-0x10] ;  /* 0xfffff000090d7984 */ /* 0x000fe20000000800 */
[----:B------:R-:W-:-:S03]  /*1be0*/  IADD3 R11, PT, PT, R11, 0x8, RZ ;  /* 0x000000080b0b7810 */ /* 0x000fc60007ffe0ff */
[----:B------:R-:W0:Y:S01]  /*1bf0*/  LDS R12, [R10+-0x10] ;  /* 0xfffff0000a0c7984 */ /* 0x000e220000000800 */
[----:B------:R-:W-:-:S03]  /*1c00*/  ISETP.NE.AND P0, PT, R11, RZ, PT ;  /* 0x000000ff0b00720c */ /* 0x000fc60003f05270 */
[----:B------:R-:W-:Y:S04]  /*1c10*/  LDS R15, [R9+-0xc] ;  /* 0xfffff400090f7984 */ /* 0x000fe80000000800 */
[----:B------:R-:W2:Y:S04]  /*1c20*/  LDS R14, [R10+-0xc] ;  /* 0xfffff4000a0e7984 */ /* 0x000ea80000000800 */
[----:B------:R-:W-:Y:S04]  /*1c30*/  LDS R17, [R9+-0x8] ;  /* 0xfffff80009117984 */ /* 0x000fe80000000800 */
[----:B------:R-:W3:Y:S04]  /*1c40*/  LDS R16, [R10+-0x8] ;  /* 0xfffff8000a107984 */ /* 0x000ee80000000800 */
[----:B------:R-:W-:Y:S04]  /*1c50*/  LDS R19, [R9+-0x4] ;  /* 0xfffffc0009137984 */ /* 0x000fe80000000800 */
[----:B------:R-:W4:Y:S04]  /*1c60*/  LDS R18, [R10+-0x4] ;  /* 0xfffffc000a127984 */ /* 0x000f280000000800 */
[----:B------:R-:W-:Y:S04]  /*1c70*/  LDS R21, [R9] ;  /* 0x0000000009157984 */ /* 0x000fe80000000800 */
[----:B------:R-:W5:Y:S04]  /*1c80*/  LDS R20, [R10] ;  /* 0x000000000a147984 */ /* 0x000f680000000800 */
[----:B------:R-:W-:Y:S04]  /*1c90*/  LDS R23, [R9+0x4] ;  /* 0x0000040009177984 */ /* 0x000fe80000000800 */
[----:B------:R-:W5:Y:S01]  /*1ca0*/  LDS R22, [R10+0x4] ;  /* 0x000004000a167984 */ /* 0x000f620000000800 */
[----:B0-----:R-:W-:-:S03]  /*1cb0*/  FFMA R12, R13, R12, R8 ;  /* 0x0000000c0d0c7223 */ /* 0x001fc60000000008 */
[----:B------:R-:W-:Y:S04]  /*1cc0*/  LDS R25, [R9+0x8] ;  /* 0x0000080009197984 */ /* 0x000fe80000000800 */
[----:B-1----:R-:W0:Y:S01]  /*1cd0*/  LDS R24, [R10+0x8] ;  /* 0x000008000a187984 */ /* 0x002e220000000800 */
[----:B--2---:R-:W-:-:S03]  /*1ce0*/  FFMA R12, R15, R14, R12 ;  /* 0x0000000e0f0c7223 */ /* 0x004fc6000000000c */
[----:B------:R1:W-:Y:S04]  /*1cf0*/  LDS R27, [R9+0xc] ;  /* 0x00000c00091b7984 */ /* 0x0003e80000000800 */
[----:B------:R2:W0:Y:S01]  /*1d00*/  LDS R26, [R10+0xc] ;  /* 0x00000c000a1a7984 */ /* 0x0004220000000800 */
[----:B---3--:R-:W-:Y:S01]  /*1d10*/  FFMA R12, R17, R16, R12 ;  /* 0x00000010110c7223 */ /* 0x008fe2000000000c */
[----:B-1----:R-:W-:-:S03]  /*1d20*/  IADD3 R9, PT, PT, R9, 0x20, RZ ;  /* 0x0000002009097810 */ /* 0x002fc60007ffe0ff */
[----:B----4-:R-:W-:Y:S01]  /*1d30*/  FFMA R12, R19, R18, R12 ;  /* 0x00000012130c7223 */ /* 0x010fe2000000000c */
[----:B--2---:R-:W-:-:S03]  /*1d40*/  IADD3 R10, PT, PT, R10, 0x20, RZ ;  /* 0x000000200a0a7810 */ /* 0x004fc60007ffe0ff */
[----:B-----5:R-:W-:-:S04]  /*1d50*/  FFMA R12, R21, R20, R12 ;  /* 0x00000014150c7223 */ /* 0x020fc8000000000c */
[----:B------:R-:W-:-:S04]  /*1d60*/  FFMA R12, R23, R22, R12 ;  /* 0x00000016170c7223 */ /* 0x000fc8000000000c */
[----:B0-----:R-:W-:-:S04]  /*1d70*/  FFMA R12, R25, R24, R12 ;  /* 0x00000018190c7223 */ /* 0x001fc8000000000c */
[----:B------:R-:W-:Y:S01]  /*1d80*/  FFMA R8, R27, R26, R12 ;  /* 0x0000001a1b087223 */ /* 0x000fe2000000000c */
[----:B------:R-:W-:Y:S06]  /*1d90*/  @P0 BRA `(.L_x_16) ;  /* 0xfffffffc008c0947 */ /* 0x000fec000383ffff */
.L_x_15:
[----:B------:R-:W-:Y:S05]  /*1da0*/  @!P1 BRA `(.L_x_14) ;  /* 0x0000000000d89947 */ /* 0x000fea0003800000 */
[----:B------:R-:W-:Y:S02]  /*1db0*/  ISETP.GE.U32.AND P0, PT, R28, 0x4, PT ;  /* 0x000000041c00780c */ /* 0x000fe40003f06070 */
[----:B------:R-:W-:-:S04]  /*1dc0*/  LOP3.LUT R19, R0, 0x3, RZ, 0xc0, !PT ;  /* 0x0000000300137812 */ /* 0x000fc800078ec0ff */
[----:B------:R-:W-:-:S07]  /*1dd0*/  ISETP.NE.AND P1, PT, R19, RZ, PT ;  /* 0x000000ff1300720c */ /* 0x000fce0003f25270 */
[----:B------:R-:W-:Y:S06]  /*1de0*/  @!P0 BRA `(.L_x_17) ;  /* 0x0000000000508947 */ /* 0x000fec0003800000 */
[----:B------:R-:W2:Y:S01]  /*1df0*/  S2UR UR5, SR_CgaCtaId ;  /* 0x00000000000579c3 */ /* 0x000ea20000008800 */
[----:B------:R-:W-:Y:S01]  /*1e00*/  UMOV UR4, 0x400 ;  /* 0x0000040000047882 */ /* 0x000fe20000000000 */
[--C-:B0-----:R-:W-:Y:S02]  /*1e10*/  IMAD R11, R3, R0, R6.reuse ;  /* 0x00000000030b7224 */ /* 0x101fe400078e0206 */
[----:B------:R-:W-:Y:S01]  /*1e20*/  IMAD.IADD R9, R7, 0x1, R6 ;  /* 0x0000000107097824 */ /* 0x000fe200078e0206 */
[----:B------:R-:W-:Y:S02]  /*1e30*/  IADD3 R6, PT, PT, R6, 0x4, RZ ;  /* 0x0000000406067810 */ /* 0x000fe40007ffe0ff */
[----:B------:R-:W-:-:S05]  /*1e40*/  LEA R10, R11, R4, 0x2 ;  /* 0x000000040b0a7211 */ /* 0x000fca00078e10ff */
[----:B------:R-:W-:Y:S04]  /*1e50*/  LDS R12, [R10] ;  /* 0x000000000a0c7984 */ /* 0x000fe80000000800 */
[----:B------:R-:W-:Y:S04]  /*1e60*/  LDS R13, [R10+0x4] ;  /* 0x000004000a0d7984 */ /* 0x000fe80000000800 */
[----:B------:R-:W-:Y:S01]  /*1e70*/  LDS R15, [R10+0x8] ;  /* 0x000008000a0f7984 */ /* 0x000fe20000000800 */
[----:B--2---:R-:W-:-:S03]  /*1e80*/  ULEA UR4, UR5, UR4, 0x18 ;  /* 0x0000000405047291 */ /* 0x004fc6000f8ec0ff */
[----:B------:R-:W-:Y:S03]  /*1e90*/  LDS R17, [R10+0xc] ;  /* 0x00000c000a117984 */ /* 0x000fe60000000800 */
[----:B------:R-:W-:-:S05]  /*1ea0*/  LEA R9, R9, UR4, 0x2 ;  /* 0x0000000409097c11 */ /* 0x000fca000f8e10ff */
[----:B------:R-:W0:Y:S04]  /*1eb0*/  LDS R11, [R9] ;  /* 0x00000000090b7984 */ /* 0x000e280000000800 */
[----:B------:R-:W2:Y:S04]  /*1ec0*/  LDS R14, [R9+0x4] ;  /* 0x00000400090e7984 */ /* 0x000ea80000000800 */
[----:B------:R-:W3:Y:S04]  /*1ed0*/  LDS R16, [R9+0x8] ;  /* 0x0000080009107984 */ /* 0x000ee80000000800 */
[----:B------:R-:W4:Y:S01]  /*1ee0*/  LDS R18, [R9+0xc] ;  /* 0x00000c0009127984 */ /* 0x000f220000000800 */
[----:B0-----:R-:W-:-:S04]  /*1ef0*/  FFMA R11, R11, R12, R8 ;  /* 0x0000000c0b0b7223 */ /* 0x001fc80000000008 */
[----:B--2---:R-:W-:-:S04]  /*1f00*/  FFMA R11, R14, R13, R11 ;  /* 0x0000000d0e0b7223 */ /* 0x004fc8000000000b */
[----:B---3--:R-:W-:-:S04]  /*1f10*/  FFMA R11, R16, R15, R11 ;  /* 0x0000000f100b7223 */ /* 0x008fc8000000000b */
[----:B----4-:R-:W-:-:S07]  /*1f20*/  FFMA R8, R18, R17, R11 ;  /* 0x0000001112087223 */ /* 0x010fce000000000b */
.L_x_17:
[----:B------:R-:W-:Y:S05]  /*1f30*/  @!P1 BRA `(.L_x_14) ;  /* 0x0000000000749947 */ /* 0x000fea0003800000 */
[----:B------:R-:W-:Y:S02]  /*1f40*/  ISETP.NE.AND P1, PT, R19, 0x1, PT ;  /* 0x000000011300780c */ /* 0x000fe40003f25270 */
[----:B------:R-:W-:-:S04]  /*1f50*/  LOP3.LUT R9, R0, 0x1, RZ, 0xc0, !PT ;  /* 0x0000000100097812 */ /* 0x000fc800078ec0ff */
[----:B------:R-:W-:-:S07]  /*1f60*/  ISETP.NE.U32.AND P0, PT, R9, 0x1, PT ;  /* 0x000000010900780c */ /* 0x000fce0003f05070 */
[----:B------:R-:W-:Y:S06]  /*1f70*/  @!P1 BRA `(.L_x_18) ;  /* 0x0000000000389947 */ /* 0x000fec0003800000 */
[----:B------:R-:W2:Y:S01]  /*1f80*/  S2UR UR5, SR_CgaCtaId ;  /* 0x00000000000579c3 */ /* 0x000ea20000008800 */
[----:B------:R-:W-:Y:S01]  /*1f90*/  UMOV UR4, 0x400 ;  /* 0x0000040000047882 */ /* 0x000fe20000000000 */
[----:B0-----:R-:W-:Y:S01]  /*1fa0*/  IMAD R11, R3, R0, R6 ;  /* 0x00000000030b7224 */ /* 0x001fe200078e0206 */
[----:B------:R-:W-:Y:S02]  /*1fb0*/  IADD3 R9, PT, PT, R7, R6, RZ ;  /* 0x0000000607097210 */ /* 0x000fe40007ffe0ff */
[----:B------:R-:W-:Y:S01]  /*1fc0*/  IADD3 R6, PT, PT, R6, 0x2, RZ ;  /* 0x0000000206067810 */ /* 0x000fe20007ffe0ff */
[----:B------:R-:W-:-:S05]  /*1fd0*/  IMAD R10, R11, 0x4, R4 ;  /* 0x000000040b0a7824 */ /* 0x000fca00078e0204 */
[----:B------:R-:W-:Y:S04]  /*1fe0*/  LDS R12, [R10] ;  /* 0x000000000a0c7984 */ /* 0x000fe80000000800 */
[----:B------:R-:W-:Y:S01]  /*1ff0*/  LDS R14, [R10+0x4] ;  /* 0x000004000a0e7984 */ /* 0x000fe20000000800 */
[----:B--2---:R-:W-:-:S06]  /*2000*/  ULEA UR4, UR5, UR4, 0x18 ;  /* 0x0000000405047291 */ /* 0x004fcc000f8ec0ff */
[----:B------:R-:W-:-:S05]  /*2010*/  LEA R9, R9, UR4, 0x2 ;  /* 0x0000000409097c11 */ /* 0x000fca000f8e10ff */
[----:B------:R-:W0:Y:S04]  /*2020*/  LDS R11, [R9] ;  /* 0x00000000090b7984 */ /* 0x000e280000000800 */
[----:B------:R-:W2:Y:S01]  /*2030*/  LDS R13, [R9+0x4] ;  /* 0x00000400090d7984 */ /* 0x000ea20000000800 */
[----:B0-----:R-:W-:-:S04]  /*2040*/  FFMA R8, R11, R12, R8 ;  /* 0x0000000c0b087223 */ /* 0x001fc80000000008 */
[----:B--2---:R-:W-:-:S07]  /*2050*/  FFMA R8, R13, R14, R8 ;  /* 0x0000000e0d087223 */ /* 0x004fce0000000008 */
.L_x_18:
[----:B------:R-:W-:Y:S05]  /*2060*/  @P0 BRA `(.L_x_14) ;  /* 0x0000000000280947 */ /* 0x000fea0003800000 */
[----:B------:R-:W2:Y:S01]  /*2070*/  S2UR UR5, SR_CgaCtaId ;  /* 0x00000000000579c3 */ /* 0x000ea20000008800 */
[----:B------:R-:W-:Y:S01]  /*2080*/  UMOV UR4, 0x400 ;  /* 0x0000040000047882 */ /* 0x000fe20000000000 */
[----:B0-----:R-:W-:Y:S01]  /*2090*/  IMAD R3, R3, R0, R6 ;  /* 0x0000000003037224 */ /* 0x001fe200078e0206 */
[----:B------:R-:W-:-:S04]  /*20a0*/  IADD3 R6, PT, PT, R7, R6, RZ ;  /* 0x0000000607067210 */ /* 0x000fc80007ffe0ff */
[----:B------:R-:W-:-:S06]  /*20b0*/  LEA R4, R3, R4, 0x2 ;  /* 0x0000000403047211 */ /* 0x000fcc00078e10ff */
[----:B------:R-:W-:Y:S01]  /*20c0*/  LDS R4, [R4] ;  /* 0x0000000004047984 */ /* 0x000fe20000000800 */
[----:B--2---:R-:W-:-:S06]  /*20d0*/  ULEA UR4, UR5, UR4, 0x18 ;  /* 0x0000000405047291 */ /* 0x004fcc000f8ec0ff */
[----:B------:R-:W-:-:S05]  /*20e0*/  LEA R6, R6, UR4, 0x2 ;  /* 0x0000000406067c11 */ /* 0x000fca000f8e10ff */
[----:B------:R-:W0:Y:S02]  /*20f0*/  LDS R3, [R6] ;  /* 0x0000000006037984 */ /* 0x000e240000000800 */
[----:B0-----:R-:W-:-:S07]  /*2100*/  FFMA R8, R3, R4, R8 ;  /* 0x0000000403087223 */ /* 0x001fce0000000008 */
.L_x_14:
[----:B------:R-:W2:Y:S01]  /*2110*/  LDC.64 R6, c[0x0][0x398] ;  /* 0x0000e600ff067b82 */ /* 0x000ea20000000a00 */
[----:B0-----:R-:W-:-:S04]  /*2120*/  IMAD R3, R2, R0, R5 ;  /* 0x0000000002037224 */ /* 0x001fc800078e0205 */
[----:B--2---:R-:W-:-:S05]  /*2130*/  IMAD.WIDE.U32 R2, R3, 0x4, R6 ;  /* 0x0000000403027825 */ /* 0x004fca00078e0006 */
[----:B------:R-:W-:Y:S01]  /*2140*/  STG.E desc[UR8][R2.64], R8 ;  /* 0x0000000802007986 */ /* 0x000fe2000c101908 */
[----:B------:R-:W-:Y:S05]  /*2150*/  EXIT ;  /* 0x000000000000794d */ /* 0x000fea0003800000 */
.L_x_19:
[----:B------:R-:W-:-:S00]  /*2160*/  BRA `(.L_x_19) ;  /* 0xfffffffc00fc7947 */ /* 0x000fc0000383ffff */
[----:B------:R-:W-:-:S00]  /*2170*/  NOP ;  /* 0x0000000000007918 */ /* 0x000fc00000000000 */
        /* <DEDUP_REMOVED lines=8> */
.L_x_25:


//--------------------- .text._Z13matmul_kerneljPfS_S_ --------------------------
	.section	.text._Z13matmul_kerneljPfS_S_,"ax",@progbits
	.align	128
        .global         _Z13matmul_kerneljPfS_S_
        .type           _Z13matmul_kerneljPfS_S_,@function
        .size           _Z13matmul_kerneljPfS_S_,(.L_x_26 - _Z13matmul_kerneljPfS_S_)
        .other          _Z13matmul_kerneljPfS_S_,@"STO_CUDA_ENTRY STV_DEFAULT"
_Z13matmul_kerneljPfS_S_:
.text._Z13matmul_kerneljPfS_S_:
[----:B------:R-:W-:Y:S01]  /*0000*/  LDC R1, c[0x0][0x37c] ;  /* 0x0000df00ff017b82 */ /* 0x000fe20000000800 */
[----:B------:R-:W0:Y:S07]  /*0010*/  S2R R3, SR_TID.Y ;  /* 0x0000000000037919 */ /* 0x000e2e0000002200 */
[----:B------:R-:W1:Y:S01]  /*0020*/  S2UR UR4, SR_CTAID.X ;  /* 0x00000000000479c3 */ /* 0x000e620000002500 */
[----:B------:R-:W2:Y:S07]  /*0030*/  S2R R7, SR_TID.X ;  /* 0x0000000000077919 */ /* 0x000eae0000002100 */
[----:B------:R-:W0:Y:S08]  /*0040*/  S2UR UR6, SR_CTAID.Y ;  /* 0x00000000000679c3 */ /* 0x000e300000002600 */
[----:B------:R-:W0:Y:S01]  /*0050*/  LDC R2, c[0x0][0x364] ;  /* 0x0000d900ff027b82 */ /* 0x000e220000000800 */
[----:B------:R-:W1:Y:S07]  /*0060*/  LDCU UR5, c[0x0][0x360] ;  /* 0x00006c00ff0577ac */ /* 0x000e6e0008000800 */
[----:B------:R-:W3:Y:S01]  /*0070*/  LDC R0, c[0x0][0x380] ;  /* 0x0000e000ff007b82 */ /* 0x000ee20000000800 */
[----:B-1----:R-:W-:Y:S01]  /*0080*/  UIMAD UR4, UR4, UR5, URZ ;  /* 0x00000005040472a4 */ /* 0x002fe2000f8e02ff */
[----:B0-----:R-:W-:-:S05]  /*0090*/  IMAD R2, R2, UR6, R3 ;  /* 0x0000000602027c24 */ /* 0x001fca000f8e0203 */
[----:B--2---:R-:W-:-:S04]  /*00a0*/  IADD3 R3, PT, PT, R7, UR4, RZ ;  /* 0x0000000407037c10 */ /* 0x004fc8000fffe0ff */
[----:B------:R-:W-:-:S04]  /*00b0*/  VIMNMX.U32 R5, PT, PT, R2, R3, !PT ;  /* 0x0000000302057248 */ /* 0x000fc80007fe0000 */
[----:B---3--:R-:W-:-:S13]  /*00c0*/  ISETP.GE.U32.AND P0, PT, R5, R0, PT ;  /* 0x000000000500720c */ /* 0x008fda0003f06070 */
[----:B------:R-:W-:Y:S05]  /*00d0*/  @P0 EXIT ;  /* 0x000000000000094d */ /* 0x000fea0003800000 */
[C---:B------:R-:W-:Y:S01]  /*00e0*/  IADD3 R5, PT, PT, R0.reuse, -0x1, RZ ;  /* 0xffffffff00057810 */ /* 0x040fe20007ffe0ff */
[----:B------:R-:W0:Y:S01]  /*00f0*/  LDCU.64 UR6, c[0x0][0x358] ;  /* 0x00006b00ff0677ac */ /* 0x000e220008000a00 */
[----:B------:R-:W-:Y:S01]  /*0100*/  LOP3.LUT R4, R0, 0x7, RZ, 0xc0, !PT ;  /* 0x0000000700047812 */ /* 0x000fe200078ec0ff */
[----:B------:R-:W-:Y:S01]  /*0110*/  HFMA2 R26, -RZ, RZ, 0, 0 ;  /* 0x00000000ff1a7431 */ /* 0x000fe200000001ff */
[----:B------:R-:W-:Y:S02]  /*0120*/  ISETP.GE.U32.AND P1, PT, R5, 0x7, PT ;  /* 0x000000070500780c */ /* 0x000fe40003f26070 */
[----:B------:R-:W-:Y:S02]  /*0130*/  ISETP.NE.AND P0, PT, R4, RZ, PT ;  /* 0x000000ff0400720c */ /* 0x000fe40003f05270 */
[----:B------:R-:W-:-:S09]  /*0140*/  MOV R6, RZ ;  /* 0x000000ff00067202 */ /* 0x000fd20000000f00 */
[----:B------:R-:W-:Y:S05]  /*0150*/  @!P1 BRA `(.L_x_20) ;  /* 0x0000000400249947 */ /* 0x000fea0003800000 */
[C---:B------:R-:W-:Y:S01]  /*0160*/  LOP3.LUT R6, R0.reuse, 0xfffffff8, RZ, 0xc0, !PT ;  /* 0xfffffff800067812 */ /* 0x040fe200078ec0ff */
[C---:B------:R-:W-:Y:S01]  /*0170*/  IMAD R8, R0.reuse, 0x3, R3 ;  /* 0x0000000300087824 */ /* 0x040fe200078e0203 */
[C---:B------:R-:W-:Y:S01]  /*0180*/  IADD3 R5, PT, PT, R0.reuse, UR4, R7 ;  /* 0x0000000400057c10 */ /* 0x040fe2000fffe007 */
[C-C-:B------:R-:W-:Y:S01]  /*0190*/  IMAD R10, R0.reuse, 0x5, R3.reuse ;  /* 0x00000005000a7824 */ /* 0x140fe200078e0203 */
[CC--:B------:R-:W-:Y:S01]  /*01a0*/  LEA R7, R0.reuse, R3.reuse, 0x1 ;  /* 0x0000000300077211 */ /* 0x0c0fe200078e08ff */
[C-C-:B------:R-:W-:Y:S01]  /*01b0*/  IMAD R11, R0.reuse, 0x6, R3.reuse ;  /* 0x00000006000b7824 */ /* 0x140fe200078e0203 */
[CC--:B------:R-:W-:Y:S01]  /*01c0*/  LEA R9, R0.reuse, R3.reuse, 0x2 ;  /* 0x0000000300097211 */ /* 0x0c0fe200078e10ff */
[----:B------:R-:W-:Y:S01]  /*01d0*/  IMAD R18, R0, 0x7, R3 ;  /* 0x0000000700127824 */ /* 0x000fe200078e0203 */
[----:B------:R-:W-:Y:S01]  /*01e0*/  MOV R26, RZ ;  /* 0x000000ff001a7202 */ /* 0x000fe20000000f00 */
[----:B------:R-:W-:Y:S01]  /*01f0*/  IMAD R20, R2, R0, 0x3 ;  /* 0x0000000302147424 */ /* 0x000fe200078e0200 */
[----:B------:R-:W-:-:S02]  /*0200*/  MOV R19, R3 ;  /* 0x0000000300137202 */ /* 0x000fc40000000f00 */
[----:B------:R-:W-:-:S07]  /*0210*/  IADD3 R21, PT, PT, -R6, RZ, RZ ;  /* 0x000000ff06157210 */ /* 0x000fce0007ffe1ff */
.L_x_21:
[----:B------:R-:W1:Y:S01]  /*0220*/  LDC.64 R12, c[0x0][0x388] ;  /* 0x0000e200ff0c7b82 */ /* 0x000e620000000a00 */
[C---:B------:R-:W-:Y:S02]  /*0230*/  IADD3 R25, PT, PT, R20.reuse, -0x3, RZ ;  /* 0xfffffffd14197810 */ /* 0x040fe40007ffe0ff */
[----:B------:R-:W-:-:S05]  /*0240*/  IADD3 R23, PT, PT, R20, -0x2, RZ ;  /* 0xfffffffe14177810 */ /* 0x000fca0007ffe0ff */
[----:B------:R-:W2:Y:S01]  /*0250*/  LDC.64 R14, c[0x0][0x390] ;  /* 0x0000e400ff0e7b82 */ /* 0x000ea20000000a00 */
[----:B-1----:R-:W-:-:S04]  /*0260*/  IMAD.WIDE.U32 R24, R25, 0x4, R12 ;  /* 0x0000000419187825 */ /* 0x002fc800078e000c */
[----:B------:R-:W-:Y:S02]  /*0270*/  IMAD.WIDE.U32 R22, R23, 0x4, R12 ;  /* 0x0000000417167825 */ /* 0x000fe400078e000c */
[----:B0-----:R-:W3:Y:S02]  /*0280*/  LDG.E R25, desc[UR6][R24.64] ;  /* 0x0000000618197981 */ /* 0x001ee4000c1e1900 */
[--C-:B--2---:R-:W-:Y:S02]  /*0290*/  IMAD.WIDE.U32 R16, R19, 0x4, R14.reuse ;  /* 0x0000000413107825 */ /* 0x104fe400078e000e */
[----:B------:R-:W2:Y:S04]  /*02a0*/  LDG.E R27, desc[UR6][R22.64] ;  /* 0x00000006161b7981 */ /* 0x000ea8000c1e1900 */
[----:B------:R0:W3:Y:S02]  /*02b0*/  LDG.E R29, desc[UR6][R16.64] ;  /* 0x00000006101d7981 */ /* 0x0000e4000c1e1900 */
[----:B0-----:R-:W-:-:S05]  /*02c0*/  IMAD.WIDE.U32 R16, R5, 0x4, R14 ;  /* 0x0000000405107825 */ /* 0x001fca00078e000e */
[----:B------:R0:W2:Y:S01]  /*02d0*/  LDG.E R28, desc[UR6][R16.64] ;  /* 0x00000006101c7981 */ /* 0x0000a2000c1e1900 */
[----:B------:R-:W-:-:S05]  /*02e0*/  IADD3 R23, PT, PT, R20, -0x1, RZ ;  /* 0xffffffff14177810 */ /* 0x000fca0007ffe0ff */
[----:B------:R-:W-:-:S04]  /*02f0*/  IMAD.WIDE.U32 R22, R23, 0x4, R12 ;  /* 0x0000000417167825 */ /* 0x000fc800078e000c */
[----:B0-----:R-:W-:-:S04]  /*0300*/  IMAD.WIDE.U32 R16, R7, 0x4, R14 ;  /* 0x0000000407107825 */ /* 0x001fc800078e000e */
[----:B---3--:R-:W-:Y:S02]  /*0310*/  FFMA R29, R25, R29, R26 ;  /* 0x0000001d191d7223 */ /* 0x008fe4000000001a */
[----:B------:R0:W3:Y:S04]  /*0320*/  LDG.E R26, desc[UR6][R22.64] ;  /* 0x00000006161a7981 */ /* 0x0000e8000c1e1900 */
[----:B------:R1:W3:Y:S01]  /*0330*/  LDG.E R25, desc[UR6][R16.64] ;  /* 0x0000000610197981 */ /* 0x0002e2000c1e1900 */
[----:B0-----:R-:W-:-:S04]  /*0340*/  IMAD.WIDE.U32 R22, R20, 0x4, R12 ;  /* 0x0000000414167825 */ /* 0x001fc800078e000c */
[----:B-1----:R-:W-:-:S04]  /*0350*/  IMAD.WIDE.U32 R16, R8, 0x4, R14 ;  /* 0x0000000408107825 */ /* 0x002fc800078e000e */
[----:B--2---:R-:W-:Y:S01]  /*0360*/  FFMA R27, R27, R28, R29 ;  /* 0x0000001c1b1b7223 */ /* 0x004fe2000000001d */
[----:B------:R-:W2:Y:S04]  /*0370*/  LDG.E R24, desc[UR6][R22.64] ;  /* 0x0000000616187981 */ /* 0x000ea8000c1e1900 */
[----:B------:R0:W2:Y:S01]  /*0380*/  LDG.E R28, desc[UR6][R16.64] ;  /* 0x00000006101c7981 */ /* 0x0000a2000c1e1900 */
[----:B------:R-:W-:-:S05]  /*0390*/  IADD3 R29, PT, PT, R20, 0x2, RZ ;  /* 0x00000002141d7810 */ /* 0x000fca0007ffe0ff */
[----:B0-----:R-:W-:Y:S01]  /*03a0*/  IMAD.WIDE.U32 R16, R29, 0x4, R12 ;  /* 0x000000041d107825 */ /* 0x001fe200078e000c */
[----:B------:R-:W-:-:S04]  /*03b0*/  IADD3 R29, PT, PT, R20, 0x3, RZ ;  /* 0x00000003141d7810 */ /* 0x000fc80007ffe0ff */
[----:B------:R0:W4:Y:S02]  /*03c0*/  LDG.E R23, desc[UR6][R16.64] ;  /* 0x0000000610177981 */ /* 0x000124000c1e1900 */
[----:B0-----:R-:W-:-:S04]  /*03d0*/  IMAD.WIDE.U32 R16, R10, 0x4, R14 ;  /* 0x000000040a107825 */ /* 0x001fc800078e000e */
[----:B---3--:R-:W-:Y:S01]  /*03e0*/  FFMA R25, R26, R25, R27 ;  /* 0x000000191a197223 */ /* 0x008fe2000000001b */
[----:B------:R-:W-:-:S03]  /*03f0*/  IADD3 R27, PT, PT, R20, 0x1, RZ ;  /* 0x00000001141b7810 */ /* 0x000fc60007ffe0ff */
[----:B--2---:R-:W-:Y:S02]  /*0400*/  FFMA R22, R24, R28, R25 ;  /* 0x0000001c18167223 */ /* 0x004fe40000000019 */
[----:B------:R-:W-:-:S06]  /*0410*/  IMAD.WIDE.U32 R24, R27, 0x4, R12 ;  /* 0x000000041b187825 */ /* 0x000fcc00078e000c */
[----:B------:R-:W2:Y:S01]  /*0420*/  LDG.E R25, desc[UR6][R24.64] ;  /* 0x0000000618197981 */ /* 0x000ea2000c1e1900 */
[----:B------:R-:W-:-:S06]  /*0430*/  IMAD.WIDE.U32 R26, R9, 0x4, R14 ;  /* 0x00000004091a7825 */ /* 0x000fcc00078e000e */
[----:B------:R-:W2:Y:S04]  /*0440*/  LDG.E R26, desc[UR6][R26.64] ;  /* 0x000000061a1a7981 */ /* 0x000ea8000c1e1900 */
[----:B------:R0:W4:Y:S02]  /*0450*/  LDG.E R24, desc[UR6][R16.64] ;  /* 0x0000000610187981 */ /* 0x000124000c1e1900 */
[----:B0-----:R-:W-:Y:S01]  /*0460*/  IMAD.WIDE.U32 R16, R29, 0x4, R12 ;  /* 0x000000041d107825 */ /* 0x001fe200078e000c */
[----:B------:R-:W-:-:S05]  /*0470*/  IADD3 R29, PT, PT, R20, 0x4, RZ ;  /* 0x00000004141d7810 */ /* 0x000fca0007ffe0ff */
[----:B------:R-:W-:Y:S01]  /*0480*/  IMAD.WIDE.U32 R12, R29, 0x4, R12 ;  /* 0x000000041d0c7825 */ /* 0x000fe200078e000c */
[----:B------:R-:W3:Y:S04]  /*0490*/  LDG.E R16, desc[UR6][R16.64] ;  /* 0x0000000610107981 */ /* 0x000ee8000c1e1900 */
[----:B------:R0:W5:Y:S02]  /*04a0*/  LDG.E R28, desc[UR6][R12.64] ;  /* 0x000000060c1c7981 */ /* 0x000164000c1e1900 */
[----:B0-----:R-:W-:-:S04]  /*04b0*/  IMAD.WIDE.U32 R12, R11, 0x4, R14 ;  /* 0x000000040b0c7825 */ /* 0x001fc800078e000e */
[----:B------:R-:W-:Y:S01]  /*04c0*/  IMAD.WIDE.U32 R14, R18, 0x4, R14 ;  /* 0x00000004120e7825 */ /* 0x000fe200078e000e */
[----:B------:R-:W3:Y:S05]  /*04d0*/  LDG.E R29, desc[UR6][R12.64] ;  /* 0x000000060c1d7981 */ /* 0x000eea000c1e1900 */
[----:B------:R-:W5:Y:S01]  /*04e0*/  LDG.E R14, desc[UR6][R14.64] ;  /* 0x000000060e0e7981 */ /* 0x000f62000c1e1900 */
[----:B------:R-:W-:-:S04]  /*04f0*/  IADD3 R21, PT, PT, R21, 0x8, RZ ;  /* 0x0000000815157810 */ /* 0x000fc80007ffe0ff */
[----:B------:R-:W-:Y:S02]  /*0500*/  ISETP.NE.AND P1, PT, R21, RZ, PT ;  /* 0x000000ff1500720c */ /* 0x000fe40003f25270 */
[----:B------:R-:W-:Y:S02]  /*0510*/  IADD3 R20, PT, PT, R20, 0x8, RZ ;  /* 0x0000000814147810 */ /* 0x000fe40007ffe0ff */
[C---:B------:R-:W-:Y:S02]  /*0520*/  LEA R5, R0.reuse, R5, 0x3 ;  /* 0x0000000500057211 */ /* 0x040fe400078e18ff */
[C---:B------:R-:W-:Y:S02]  /*0530*/  LEA R7, R0.reuse, R7, 0x3 ;  /* 0x0000000700077211 */ /* 0x040fe400078e18ff */
[C---:B------:R-:W-:Y:S02]  /*0540*/  LEA R8, R0.reuse, R8, 0x3 ;  /* 0x0000000800087211 */ /* 0x040fe400078e18ff */
[----:B------:R-:W-:-:S02]  /*0550*/  LEA R9, R0, R9, 0x3 ;  /* 0x0000000900097211 */ /* 0x000fc400078e18ff */
[C---:B------:R-:W-:Y:S02]  /*0560*/  LEA R10, R0.reuse, R10, 0x3 ;  /* 0x0000000a000a7211 */ /* 0x040fe400078e18ff */
[C---:B------:R-:W-:Y:S02]  /*0570*/  LEA R11, R0.reuse, R11, 0x3 ;  /* 0x0000000b000b7211 */ /* 0x040fe400078e18ff */
[C---:B------:R-:W-:Y:S02]  /*0580*/  LEA R18, R0.reuse, R18, 0x3 ;  /* 0x0000001200127211 */ /* 0x040fe400078e18ff */
[----:B------:R-:W-:Y:S01]  /*0590*/  LEA R19, R0, R19, 0x3 ;  /* 0x0000001300137211 */ /* 0x000fe200078e18ff */
[----:B--2---:R-:W-:-:S04]  /*05a0*/  FFMA R22, R25, R26, R22 ;  /* 0x0000001a19167223 */ /* 0x004fc80000000016 */
[----:B----4-:R-:W-:-:S04]  /*05b0*/  FFMA R23, R23, R24, R22 ;  /* 0x0000001817177223 */ /* 0x010fc80000000016 */
[----:B---3--:R-:W-:-:S04]  /*05c0*/  FFMA R23, R16, R29, R23 ;  /* 0x0000001d10177223 */ /* 0x008fc80000000017 */
[----:B-----5:R-:W-:Y:S01]  /*05d0*/  FFMA R26, R28, R14, R23 ;  /* 0x0000000e1c1a7223 */ /* 0x020fe20000000017 */
[----:B------:R-:W-:Y:S06]  /*05e0*/  @P1 BRA `(.L_x_21) ;  /* 0xfffffffc000c1947 */ /* 0x000fec000383ffff */
.L_x_20:
[----:B------:R-:W-:Y:S05]  /*05f0*/  @!P0 BRA `(.L_x_22) ;  /* 0x0000000400048947 */ /* 0x000fea0003800000 */
[----:B------:R-:W-:Y:S02]  /*0600*/  ISETP.GE.U32.AND P0, PT, R4, 0x4, PT ;  /* 0x000000040400780c */ /* 0x000fe40003f06070 */
[----:B------:R-:W-:-:S04]  /*0610*/  LOP3.LUT R20, R0, 0x3, RZ, 0xc0, !PT ;  /* 0x0000000300147812 */ /* 0x000fc800078ec0ff */
[----:B------:R-:W-:-:S07]  /*0620*/  ISETP.NE.AND P1, PT, R20, RZ, PT ;  /* 0x000000ff1400720c */ /* 0x000fce0003f25270 */
[----:B------:R-:W-:Y:S06]  /*0630*/  @!P0 BRA `(.L_x_23) ;  /* 0x00000000007c8947 */ /* 0x000fec0003800000 */
[----:B------:R-:W1:Y:S01]  /*0640*/  LDC.64 R4, c[0x0][0x390] ;  /* 0x0000e400ff047b82 */ /* 0x000e620000000a00 */
[-C--:B------:R-:W-:Y:S02]  /*0650*/  IMAD R11, R2, R0.reuse, R6 ;  /* 0x00000000020b7224 */ /* 0x080fe400078e0206 */
[----:B------:R-:W-:-:S03]  /*0660*/  IMAD R13, R6, R0, R3 ;  /* 0x00000000060d7224 */ /* 0x000fc600078e0203 */
[C---:B------:R-:W-:Y:S02]  /*0670*/  IADD3 R19, PT, PT, R11.reuse, 0x1, RZ ;  /* 0x000000010b137810 */ /* 0x040fe40007ffe0ff */
[----:B------:R-:W2:Y:S01]  /*0680*/  LDC.64 R8, c[0x0][0x388] ;  /* 0x0000e200ff087b82 */ /* 0x000ea20000000a00 */
[C---:B------:R-:W-:Y:S02]  /*0690*/  IADD3 R21, PT, PT, R11.reuse, 0x2, RZ ;  /* 0x000000020b157810 */ /* 0x040fe40007ffe0ff */
[----:B------:R-:W-:Y:S01]  /*06a0*/  IADD3 R27, PT, PT, R11, 0x3, RZ ;  /* 0x000000030b1b7810 */ /* 0x000fe20007ffe0ff */
[C---:B-1----:R-:W-:Y:S01]  /*06b0*/  IMAD.WIDE.U32 R16, R13.reuse, 0x4, R4 ;  /* 0x000000040d107825 */ /* 0x042fe200078e0004 */
[----:B------:R-:W-:-:S04]  /*06c0*/  IADD3 R13, PT, PT, R13, R0, RZ ;  /* 0x000000000d0d7210 */ /* 0x000fc80007ffe0ff */
[-C--:B------:R-:W-:Y:S01]  /*06d0*/  IADD3 R25, PT, PT, R13, R0.reuse, RZ ;  /* 0x000000000d197210 */ /* 0x080fe20007ffe0ff */
[--C-:B--2---:R-:W-:Y:S01]  /*06e0*/  IMAD.WIDE.U32 R22, R11, 0x4, R8.reuse ;  /* 0x000000040b167825 */ /* 0x104fe200078e0008 */
[----:B0-----:R-:W2:Y:S03]  /*06f0*/  LDG.E R16, desc[UR6][R16.64] ;  /* 0x0000000610107981 */ /* 0x001ea6000c1e1900 */
[----:B------:R-:W-:Y:S01]  /*0700*/  IMAD.WIDE.U32 R18, R19, 0x4, R8 ;  /* 0x0000000413127825 */ /* 0x000fe200078e0008 */
[----:B------:R-:W2:Y:S03]  /*0710*/  LDG.E R7, desc[UR6][R22.64] ;  /* 0x0000000616077981 */ /* 0x000ea6000c1e1900 */
[----:B------:R-:W-:Y:S02]  /*0720*/  IMAD.WIDE.U32 R14, R13, 0x4, R4 ;  /* 0x000000040d0e7825 */ /* 0x000fe400078e0004 */
[----:B------:R-:W3:Y:S02]  /*0730*/  LDG.E R18, desc[UR6][R18.64] ;  /* 0x0000000612127981 */ /* 0x000ee4000c1e1900 */
[----:B------:R-:W-:Y:S01]  /*0740*/  IMAD.WIDE.U32 R12, R21, 0x4, R8 ;  /* 0x00000004150c7825 */ /* 0x000fe200078e0008 */
[C---:B------:R-:W-:Y:S01]  /*0750*/  IADD3 R21, PT, PT, R25.reuse, R0, RZ ;  /* 0x0000000019157210 */ /* 0x040fe20007ffe0ff */
[----:B------:R-:W3:Y:S02]  /*0760*/  LDG.E R14, desc[UR6][R14.64] ;  /* 0x000000060e0e7981 */ /* 0x000ee4000c1e1900 */
[----:B------:R-:W-:-:S02]  /*0770*/  IMAD.WIDE.U32 R10, R25, 0x4, R4 ;  /* 0x00000004190a7825 */ /* 0x000fc400078e0004 */
[----:B------:R-:W4:Y:S02]  /*0780*/  LDG.E R12, desc[UR6][R12.64] ;  /* 0x000000060c0c7981 */ /* 0x000f24000c1e1900 */
[----:B------:R-:W-:Y:S02]  /*0790*/  IMAD.WIDE.U32 R8, R27, 0x4, R8 ;  /* 0x000000041b087825 */ /* 0x000fe400078e0008 */
[----:B------:R-:W4:Y:S02]  /*07a0*/  LDG.E R10, desc[UR6][R10.64] ;  /* 0x000000060a0a7981 */ /* 0x000f24000c1e1900 */
[----:B------:R-:W-:Y:S02]  /*07b0*/  IMAD.WIDE.U32 R4, R21, 0x4, R4 ;  /* 0x0000000415047825 */ /* 0x000fe400078e0004 */
[----:B------:R-:W5:Y:S04]  /*07c0*/  LDG.E R8, desc[UR6][R8.64] ;  /* 0x0000000608087981 */ /* 0x000f68000c1e1900 */
[----:B------:R-:W5:Y:S01]  /*07d0*/  LDG.E R4, desc[UR6][R4.64] ;  /* 0x0000000604047981 */ /* 0x000f62000c1e1900 */
[----:B------:R-:W-:Y:S01]  /*07e0*/  IADD3 R6, PT, PT, R6, 0x4, RZ ;  /* 0x0000000406067810 */ /* 0x000fe20007ffe0ff */
[----:B--2---:R-:W-:-:S04]  /*07f0*/  FFMA R7, R7, R16, R26 ;  /* 0x0000001007077223 */ /* 0x004fc8000000001a */
[----:B---3--:R-:W-:-:S04]  /*0800*/  FFMA R7, R18, R14, R7 ;  /* 0x0000000e12077223 */ /* 0x008fc80000000007 */
[----:B----4-:R-:W-:-:S04]  /*0810*/  FFMA R7, R12, R10, R7 ;  /* 0x0000000a0c077223 */ /* 0x010fc80000000007 */
[----:B-----5:R-:W-:-:S07]  /*0820*/  FFMA R26, R8, R4, R7 ;  /* 0x00000004081a7223 */ /* 0x020fce0000000007 */
.L_x_23:
[----:B------:R-:W-:Y:S05]  /*0830*/  @!P1 BRA `(.L_x_22) ;  /* 0x0000000000749947 */ /* 0x000fea0003800000 */
[----:B------:R-:W-:Y:S02]  /*0840*/  ISETP.NE.AND P0, PT, R20, 0x1, PT ;  /* 0x000000011400780c */ /* 0x000fe40003f05270 */
[----:B------:R-:W-:-:S04]  /*0850*/  LOP3.LUT R4, R0, 0x1, RZ, 0xc0, !PT ;  /* 0x0000000100047812 */ /* 0x000fc800078ec0ff */
[----:B------:R-:W-:-:S07]  /*0860*/  ISETP.NE.U32.AND P1, PT, R4, 0x1, PT ;  /* 0x000000010400780c */ /* 0x000fce0003f25070 */
[----:B------:R-:W1:Y:S01]  /*0870*/  @P0 LDC.64 R10, c[0x0][0x390] ;  /* 0x0000e400ff0a0b82 */ /* 0x000e620000000a00 */
[-C--:B------:R-:W-:Y:S02]  /*0880*/  @P0 IMAD R7, R2, R0.reuse, R6 ;  /* 0x0000000002070224 */ /* 0x080fe400078e0206 */
[CC--:B------:R-:W-:Y:S01]  /*0890*/  @P0 IMAD R13, R6.reuse, R0.reuse, R3 ;  /* 0x00000000060d0224 */ /* 0x0c0fe200078e0203 */
[----:B------:R-:W-:Y:S02]  /*08a0*/  @P0 IADD3 R6, PT, PT, R6, 0x2, RZ ;  /* 0x0000000206060810 */ /* 0x000fe40007ffe0ff */
[----:B------:R-:W-:Y:S02]  /*08b0*/  @P0 IADD3 R19, PT, PT, R7, 0x1, RZ ;  /* 0x0000000107130810 */ /* 0x000fe40007ffe0ff */
[----:B------:R-:W2:Y:S01]  /*08c0*/  @P0 LDC.64 R14, c[0x0][0x388] ;  /* 0x0000e200ff0e0b82 */ /* 0x000ea20000000a00 */
[----:B------:R-:W-:-:S07]  /*08d0*/  @P0 IADD3 R21, PT, PT, R13, R0, RZ ;  /* 0x000000000d150210 */ /* 0x000fce0007ffe0ff */
[----:B------:R-:W3:Y:S08]  /*08e0*/  @!P1 LDC.64 R8, c[0x0][0x388] ;  /* 0x0000e200ff089b82 */ /* 0x000ef00000000a00 */
[----:B------:R-:W4:Y:S01]  /*08f0*/  @!P1 LDC.64 R4, c[0x0][0x390] ;  /* 0x0000e400ff049b82 */ /* 0x000f220000000a00 */
[----:B-1----:R-:W-:-:S04]  /*0900*/  @P0 IMAD.WIDE.U32 R12, R13, 0x4, R10 ;  /* 0x000000040d0c0825 */ /* 0x002fc800078e000a */
[----:B------:R-:W-:Y:S02]  /*0910*/  @P0 IMAD.WIDE.U32 R10, R21, 0x4, R10 ;  /* 0x00000004150a0825 */ /* 0x000fe400078e000a */
[----:B0-----:R-:W5:Y:S02]  /*0920*/  @P0 LDG.E R12, desc[UR6][R12.64] ;  /* 0x000000060c0c0981 */ /* 0x001f64000c1e1900 */
[--C-:B--2---:R-:W-:Y:S02]  /*0930*/  @P0 IMAD.WIDE.U32 R16, R7, 0x4, R14.reuse ;  /* 0x0000000407100825 */ /* 0x104fe400078e000e */
[----:B------:R-:W2:Y:S02]  /*0940*/  @P0 LDG.E R10, desc[UR6][R10.64] ;  /* 0x000000060a0a0981 */ /* 0x000ea4000c1e1900 */
[----:B------:R-:W-:Y:S02]  /*0950*/  @P0 IMAD.WIDE.U32 R14, R19, 0x4, R14 ;  /* 0x00000004130e0825 */ /* 0x000fe400078e000e */
[----:B------:R-:W5:Y:S02]  /*0960*/  @P0 LDG.E R7, desc[UR6][R16.64] ;  /* 0x0000000610070981 */ /* 0x000f64000c1e1900 */
[----:B------:R-:W-:-:S02]  /*0970*/  @!P1 IMAD R19, R2, R0, R6 ;  /* 0x0000000002139224 */ /* 0x000fc400078e0206 */
[----:B------:R-:W-:Y:S01]  /*0980*/  @!P1 IMAD R21, R6, R0, R3 ;  /* 0x0000000006159224 */ /* 0x000fe200078e0203 */
[----:B------:R-:W2:Y:S01]  /*0990*/  @P0 LDG.E R14, desc[UR6][R14.64] ;  /* 0x000000060e0e0981 */ /* 0x000ea2000c1e1900 */
[----:B---3--:R-:W-:-:S04]  /*09a0*/  @!P1 IMAD.WIDE.U32 R8, R19, 0x4, R8 ;  /* 0x0000000413089825 */ /* 0x008fc800078e0008 */
[----:B----4-:R-:W-:Y:S02]  /*09b0*/  @!P1 IMAD.WIDE.U32 R4, R21, 0x4, R4 ;  /* 0x0000000415049825 */ /* 0x010fe400078e0004 */
[----:B------:R-:W3:Y:S04]  /*09c0*/  @!P1 LDG.E R9, desc[UR6][R8.64] ;  /* 0x0000000608099981 */ /* 0x000ee8000c1e1900 */
[----:B------:R-:W3:Y:S01]  /*09d0*/  @!P1 LDG.E R4, desc[UR6][R4.64] ;  /* 0x0000000604049981 */ /* 0x000ee2000c1e1900 */
[----:B-----5:R-:W-:-:S04]  /*09e0*/  @P0 FFMA R7, R7, R12, R26 ;  /* 0x0000000c07070223 */ /* 0x020fc8000000001a */
[----:B--2---:R-:W-:-:S04]  /*09f0*/  @P0 FFMA R26, R14, R10, R7 ;  /* 0x0000000a0e1a0223 */ /* 0x004fc80000000007 */
[----:B---3--:R-:W-:-:S07]  /*0a00*/  @!P1 FFMA R26, R9, R4, R26 ;  /* 0x00000004091a9223 */ /* 0x008fce000000001a */
.L_x_22:
[----:B------:R-:W1:Y:S01]  /*0a10*/  LDC.64 R4, c[0x0][0x398] ;  /* 0x0000e600ff047b82 */ /* 0x000e620000000a00 */
[----:B------:R-:W-:-:S04]  /*0a20*/  IMAD R3, R2, R0, R3 ;  /* 0x0000000002037224 */ /* 0x000fc800078e0203 */
[----:B-1----:R-:W-:-:S05]  /*0a30*/  IMAD.WIDE.U32 R2, R3, 0x4, R4 ;  /* 0x0000000403027825 */ /* 0x002fca00078e0004 */
[----:B0-----:R-:W-:Y:S01]  /*0a40*/  STG.E desc[UR6][R2.64], R26 ;  /* 0x0000001a02007986 */ /* 0x001fe2000c101906 */
[----:B------:R-:W-:Y:S05]  /*0a50*/  EXIT ;  /* 0x000000000000794d */ /* 0x000fea0003800000 */
.L_x_24:
        /* <DEDUP_REMOVED lines=10> */
.L_x_26:


//--------------------- .nv.shared._Z20matmul_kernel_sharedjPfS_S_ --------------------------
	.section	.nv.shared._Z20matmul_kernel_sharedjPfS_S_,"aw",@nobits
	.sectionflags	@""
	.align	16
	.zero		1024


//--------------------- .nv.shared.reserved.0     --------------------------
	.section	.nv.shared.reserved.0,"aw",@nobits
	.weak		__nv_reservedSMEM_offset_0_alias
	.size		__nv_reservedSMEM_offset_0_alias, 0, 64
	.other		__nv_reservedSMEM_offset_0_alias,@"STO_CUDA_RESERVED_SHARED STV_DEFAULT"
__nv_reservedSMEM_offset_0_alias:
	.zero		0
	.zero		64


//--------------------- .nv.shared._Z13matmul_kerneljPfS_S_ --------------------------
	.section	.nv.shared._Z13matmul_kerneljPfS_S_,"aw",@nobits
	.sectionflags	@""
	.align	16
	.zero		1024


//--------------------- .nv.constant0._Z20matmul_kernel_sharedjPfS_S_ --------------------------
	.section	.nv.constant0._Z20matmul_kernel_sharedjPfS_S_,"a",@progbits
	.sectionflags	@""
	.align	4
.nv.constant0._Z20matmul_kernel_sharedjPfS_S_:
	.zero		928


//--------------------- .nv.constant0._Z13matmul_kerneljPfS_S_ --------------------------
	.section	.nv.constant0._Z13matmul_kerneljPfS_S_,"a",@progbits
	.sectionflags	@""
	.align	4
.nv.constant0._Z13matmul_kerneljPfS_S_:
	.zero		928


//--------------------- SYMBOLS --------------------------

	.type		.nv.reservedSmem.offset0,@object
	.size		.nv.reservedSmem.offset0,0x4
	.type		.nv.reservedSmem.cap,@object
	.size		.nv.reservedSmem.cap,0x4
